//
// Generated by NVIDIA NVVM Compiler
//
// Compiler Build ID: CL-36424714
// Cuda compilation tools, release 13.0, V13.0.88
// Based on NVVM 20.0.0
//

.version 9.0
.target sm_100
.address_size 64

	// .globl	_Z19bitwise_and__kernelIhEvPKT_S2_PS0_j
.global .align 1 .b8 _ZN34_INTERNAL_36fbc729_4_k_cu_27de4c474cuda3std3__45__cpo5beginE[1];
.global .align 1 .b8 _ZN34_INTERNAL_36fbc729_4_k_cu_27de4c474cuda3std3__45__cpo3endE[1];
.global .align 1 .b8 _ZN34_INTERNAL_36fbc729_4_k_cu_27de4c474cuda3std3__45__cpo6cbeginE[1];
.global .align 1 .b8 _ZN34_INTERNAL_36fbc729_4_k_cu_27de4c474cuda3std3__45__cpo4cendE[1];
.global .align 1 .b8 _ZN34_INTERNAL_36fbc729_4_k_cu_27de4c474cuda3std3__45__cpo6rbeginE[1];
.global .align 1 .b8 _ZN34_INTERNAL_36fbc729_4_k_cu_27de4c474cuda3std3__45__cpo4rendE[1];
.global .align 1 .b8 _ZN34_INTERNAL_36fbc729_4_k_cu_27de4c474cuda3std3__45__cpo7crbeginE[1];
.global .align 1 .b8 _ZN34_INTERNAL_36fbc729_4_k_cu_27de4c474cuda3std3__45__cpo5crendE[1];
.global .align 1 .b8 _ZN34_INTERNAL_36fbc729_4_k_cu_27de4c474cuda3std3__436_GLOBAL__N__36fbc729_4_k_cu_27de4c476ignoreE[1];
.global .align 1 .b8 _ZN34_INTERNAL_36fbc729_4_k_cu_27de4c474cuda3std3__419piecewise_constructE[1];
.global .align 1 .b8 _ZN34_INTERNAL_36fbc729_4_k_cu_27de4c474cuda3std3__48in_placeE[1];
.global .align 1 .b8 _ZN34_INTERNAL_36fbc729_4_k_cu_27de4c474cuda3std3__420unreachable_sentinelE[1];
.global .align 1 .b8 _ZN34_INTERNAL_36fbc729_4_k_cu_27de4c474cuda3std3__47nulloptE[1];
.global .align 1 .b8 _ZN34_INTERNAL_36fbc729_4_k_cu_27de4c474cuda3std3__48unexpectE[1];
.global .align 1 .b8 _ZN34_INTERNAL_36fbc729_4_k_cu_27de4c474cuda3std6ranges3__45__cpo4swapE[1];
.global .align 1 .b8 _ZN34_INTERNAL_36fbc729_4_k_cu_27de4c474cuda3std6ranges3__45__cpo9iter_moveE[1];
.global .align 1 .b8 _ZN34_INTERNAL_36fbc729_4_k_cu_27de4c474cuda3std6ranges3__45__cpo5beginE[1];
.global .align 1 .b8 _ZN34_INTERNAL_36fbc729_4_k_cu_27de4c474cuda3std6ranges3__45__cpo3endE[1];
.global .align 1 .b8 _ZN34_INTERNAL_36fbc729_4_k_cu_27de4c474cuda3std6ranges3__45__cpo6cbeginE[1];
.global .align 1 .b8 _ZN34_INTERNAL_36fbc729_4_k_cu_27de4c474cuda3std6ranges3__45__cpo4cendE[1];
.global .align 1 .b8 _ZN34_INTERNAL_36fbc729_4_k_cu_27de4c474cuda3std6ranges3__45__cpo7advanceE[1];
.global .align 1 .b8 _ZN34_INTERNAL_36fbc729_4_k_cu_27de4c474cuda3std6ranges3__45__cpo9iter_swapE[1];
.global .align 1 .b8 _ZN34_INTERNAL_36fbc729_4_k_cu_27de4c474cuda3std6ranges3__45__cpo4nextE[1];
.global .align 1 .b8 _ZN34_INTERNAL_36fbc729_4_k_cu_27de4c474cuda3std6ranges3__45__cpo4prevE[1];
.global .align 1 .b8 _ZN34_INTERNAL_36fbc729_4_k_cu_27de4c474cuda3std6ranges3__45__cpo4dataE[1];
.global .align 1 .b8 _ZN34_INTERNAL_36fbc729_4_k_cu_27de4c474cuda3std6ranges3__45__cpo5cdataE[1];
.global .align 1 .b8 _ZN34_INTERNAL_36fbc729_4_k_cu_27de4c474cuda3std6ranges3__45__cpo4sizeE[1];
.global .align 1 .b8 _ZN34_INTERNAL_36fbc729_4_k_cu_27de4c474cuda3std6ranges3__45__cpo5ssizeE[1];
.global .align 1 .b8 _ZN34_INTERNAL_36fbc729_4_k_cu_27de4c474cuda3std6ranges3__45__cpo8distanceE[1];
.global .align 1 .b8 _ZN34_INTERNAL_36fbc729_4_k_cu_27de4c476thrust24THRUST_300001_SM_1000_NS6system6detail10sequential3seqE[1];
.global .align 1 .b8 _ZN34_INTERNAL_36fbc729_4_k_cu_27de4c476thrust24THRUST_300001_SM_1000_NS12placeholders2_1E[1];
.global .align 1 .b8 _ZN34_INTERNAL_36fbc729_4_k_cu_27de4c476thrust24THRUST_300001_SM_1000_NS12placeholders2_2E[1];
.global .align 1 .b8 _ZN34_INTERNAL_36fbc729_4_k_cu_27de4c476thrust24THRUST_300001_SM_1000_NS12placeholders2_3E[1];
.global .align 1 .b8 _ZN34_INTERNAL_36fbc729_4_k_cu_27de4c476thrust24THRUST_300001_SM_1000_NS12placeholders2_4E[1];
.global .align 1 .b8 _ZN34_INTERNAL_36fbc729_4_k_cu_27de4c476thrust24THRUST_300001_SM_1000_NS12placeholders2_5E[1];
.global .align 1 .b8 _ZN34_INTERNAL_36fbc729_4_k_cu_27de4c476thrust24THRUST_300001_SM_1000_NS12placeholders2_6E[1];
.global .align 1 .b8 _ZN34_INTERNAL_36fbc729_4_k_cu_27de4c476thrust24THRUST_300001_SM_1000_NS12placeholders2_7E[1];
.global .align 1 .b8 _ZN34_INTERNAL_36fbc729_4_k_cu_27de4c476thrust24THRUST_300001_SM_1000_NS12placeholders2_8E[1];
.global .align 1 .b8 _ZN34_INTERNAL_36fbc729_4_k_cu_27de4c476thrust24THRUST_300001_SM_1000_NS12placeholders2_9E[1];
.global .align 1 .b8 _ZN34_INTERNAL_36fbc729_4_k_cu_27de4c476thrust24THRUST_300001_SM_1000_NS12placeholders3_10E[1];

.visible .entry _Z19bitwise_and__kernelIhEvPKT_S2_PS0_j(
	.param .u64 .ptr .align 1 _Z19bitwise_and__kernelIhEvPKT_S2_PS0_j_param_0,
	.param .u64 .ptr .align 1 _Z19bitwise_and__kernelIhEvPKT_S2_PS0_j_param_1,
	.param .u64 .ptr .align 1 _Z19bitwise_and__kernelIhEvPKT_S2_PS0_j_param_2,
	.param .u32 _Z19bitwise_and__kernelIhEvPKT_S2_PS0_j_param_3
)
{
	.reg .pred 	%p<2>;
	.reg .b16 	%rs<4>;
	.reg .b32 	%r<6>;
	.reg .b64 	%rd<11>;

	ld.param.u64 	%rd1, [_Z19bitwise_and__kernelIhEvPKT_S2_PS0_j_param_0];
	ld.param.u64 	%rd2, [_Z19bitwise_and__kernelIhEvPKT_S2_PS0_j_param_1];
	ld.param.u64 	%rd3, [_Z19bitwise_and__kernelIhEvPKT_S2_PS0_j_param_2];
	ld.param.u32 	%r2, [_Z19bitwise_and__kernelIhEvPKT_S2_PS0_j_param_3];
	mov.u32 	%r3, %ctaid.x;
	mov.u32 	%r4, %ntid.x;
	mov.u32 	%r5, %tid.x;
	mad.lo.s32 	%r1, %r3, %r4, %r5;
	setp.ge.u32 	%p1, %r1, %r2;
	@%p1 bra 	$L__BB0_2;
	cvta.to.global.u64 	%rd4, %rd1;
	cvta.to.global.u64 	%rd5, %rd2;
	cvta.to.global.u64 	%rd6, %rd3;
	cvt.s64.s32 	%rd7, %r1;
	add.s64 	%rd8, %rd4, %rd7;
	ld.global.u8 	%rs1, [%rd8];
	add.s64 	%rd9, %rd5, %rd7;
	ld.global.u8 	%rs2, [%rd9];
	and.b16  	%rs3, %rs2, %rs1;
	add.s64 	%rd10, %rd6, %rd7;
	st.global.u8 	[%rd10], %rs3;
$L__BB0_2:
	ret;

}
	// .globl	_Z18bitwise_or__kernelIhEvPKT_S2_PS0_j
.visible .entry _Z18bitwise_or__kernelIhEvPKT_S2_PS0_j(
	.param .u64 .ptr .align 1 _Z18bitwise_or__kernelIhEvPKT_S2_PS0_j_param_0,
	.param .u64 .ptr .align 1 _Z18bitwise_or__kernelIhEvPKT_S2_PS0_j_param_1,
	.param .u64 .ptr .align 1 _Z18bitwise_or__kernelIhEvPKT_S2_PS0_j_param_2,
	.param .u32 _Z18bitwise_or__kernelIhEvPKT_S2_PS0_j_param_3
)
{
	.reg .pred 	%p<2>;
	.reg .b16 	%rs<4>;
	.reg .b32 	%r<6>;
	.reg .b64 	%rd<11>;

	ld.param.u64 	%rd1, [_Z18bitwise_or__kernelIhEvPKT_S2_PS0_j_param_0];
	ld.param.u64 	%rd2, [_Z18bitwise_or__kernelIhEvPKT_S2_PS0_j_param_1];
	ld.param.u64 	%rd3, [_Z18bitwise_or__kernelIhEvPKT_S2_PS0_j_param_2];
	ld.param.u32 	%r2, [_Z18bitwise_or__kernelIhEvPKT_S2_PS0_j_param_3];
	mov.u32 	%r3, %ctaid.x;
	mov.u32 	%r4, %ntid.x;
	mov.u32 	%r5, %tid.x;
	mad.lo.s32 	%r1, %r3, %r4, %r5;
	setp.ge.u32 	%p1, %r1, %r2;
	@%p1 bra 	$L__BB1_2;
	cvta.to.global.u64 	%rd4, %rd1;
	cvta.to.global.u64 	%rd5, %rd2;
	cvta.to.global.u64 	%rd6, %rd3;
	cvt.s64.s32 	%rd7, %r1;
	add.s64 	%rd8, %rd4, %rd7;
	ld.global.u8 	%rs1, [%rd8];
	add.s64 	%rd9, %rd5, %rd7;
	ld.global.u8 	%rs2, [%rd9];
	or.b16  	%rs3, %rs2, %rs1;
	add.s64 	%rd10, %rd6, %rd7;
	st.global.u8 	[%rd10], %rs3;
$L__BB1_2:
	ret;

}
	// .globl	_Z19bitwise_xor__kernelIhEvPKT_S2_PS0_j
.visible .entry _Z19bitwise_xor__kernelIhEvPKT_S2_PS0_j(
	.param .u64 .ptr .align 1 _Z19bitwise_xor__kernelIhEvPKT_S2_PS0_j_param_0,
	.param .u64 .ptr .align 1 _Z19bitwise_xor__kernelIhEvPKT_S2_PS0_j_param_1,
	.param .u64 .ptr .align 1 _Z19bitwise_xor__kernelIhEvPKT_S2_PS0_j_param_2,
	.param .u32 _Z19bitwise_xor__kernelIhEvPKT_S2_PS0_j_param_3
)
{
	.reg .pred 	%p<2>;
	.reg .b16 	%rs<4>;
	.reg .b32 	%r<6>;
	.reg .b64 	%rd<11>;

	ld.param.u64 	%rd1, [_Z19bitwise_xor__kernelIhEvPKT_S2_PS0_j_param_0];
	ld.param.u64 	%rd2, [_Z19bitwise_xor__kernelIhEvPKT_S2_PS0_j_param_1];
	ld.param.u64 	%rd3, [_Z19bitwise_xor__kernelIhEvPKT_S2_PS0_j_param_2];
	ld.param.u32 	%r2, [_Z19bitwise_xor__kernelIhEvPKT_S2_PS0_j_param_3];
	mov.u32 	%r3, %ctaid.x;
	mov.u32 	%r4, %ntid.x;
	mov.u32 	%r5, %tid.x;
	mad.lo.s32 	%r1, %r3, %r4, %r5;
	setp.ge.u32 	%p1, %r1, %r2;
	@%p1 bra 	$L__BB2_2;
	cvta.to.global.u64 	%rd4, %rd1;
	cvta.to.global.u64 	%rd5, %rd2;
	cvta.to.global.u64 	%rd6, %rd3;
	cvt.s64.s32 	%rd7, %r1;
	add.s64 	%rd8, %rd4, %rd7;
	ld.global.u8 	%rs1, [%rd8];
	add.s64 	%rd9, %rd5, %rd7;
	ld.global.u8 	%rs2, [%rd9];
	xor.b16  	%rs3, %rs2, %rs1;
	add.s64 	%rd10, %rd6, %rd7;
	st.global.u8 	[%rd10], %rs3;
$L__BB2_2:
	ret;

}
	// .globl	_Z19bitwise_and__kernelIjEvPKT_S2_PS0_j
.visible .entry _Z19bitwise_and__kernelIjEvPKT_S2_PS0_j(
	.param .u64 .ptr .align 1 _Z19bitwise_and__kernelIjEvPKT_S2_PS0_j_param_0,
	.param .u64 .ptr .align 1 _Z19bitwise_and__kernelIjEvPKT_S2_PS0_j_param_1,
	.param .u64 .ptr .align 1 _Z19bitwise_and__kernelIjEvPKT_S2_PS0_j_param_2,
	.param .u32 _Z19bitwise_and__kernelIjEvPKT_S2_PS0_j_param_3
)
{
	.reg .pred 	%p<2>;
	.reg .b32 	%r<9>;
	.reg .b64 	%rd<11>;

	ld.param.u64 	%rd1, [_Z19bitwise_and__kernelIjEvPKT_S2_PS0_j_param_0];
	ld.param.u64 	%rd2, [_Z19bitwise_and__kernelIjEvPKT_S2_PS0_j_param_1];
	ld.param.u64 	%rd3, [_Z19bitwise_and__kernelIjEvPKT_S2_PS0_j_param_2];
	ld.param.u32 	%r2, [_Z19bitwise_and__kernelIjEvPKT_S2_PS0_j_param_3];
	mov.u32 	%r3, %ctaid.x;
	mov.u32 	%r4, %ntid.x;
	mov.u32 	%r5, %tid.x;
	mad.lo.s32 	%r1, %r3, %r4, %r5;
	setp.ge.u32 	%p1, %r1, %r2;
	@%p1 bra 	$L__BB3_2;
	cvta.to.global.u64 	%rd4, %rd1;
	cvta.to.global.u64 	%rd5, %rd2;
	cvta.to.global.u64 	%rd6, %rd3;
	mul.wide.s32 	%rd7, %r1, 4;
	add.s64 	%rd8, %rd4, %rd7;
	ld.global.u32 	%r6, [%rd8];
	add.s64 	%rd9, %rd5, %rd7;
	ld.global.u32 	%r7, [%rd9];
	and.b32  	%r8, %r7, %r6;
	add.s64 	%rd10, %rd6, %rd7;
	st.global.u32 	[%rd10], %r8;
$L__BB3_2:
	ret;

}
	// .globl	_Z18bitwise_or__kernelIjEvPKT_S2_PS0_j
.visible .entry _Z18bitwise_or__kernelIjEvPKT_S2_PS0_j(
	.param .u64 .ptr .align 1 _Z18bitwise_or__kernelIjEvPKT_S2_PS0_j_param_0,
	.param .u64 .ptr .align 1 _Z18bitwise_or__kernelIjEvPKT_S2_PS0_j_param_1,
	.param .u64 .ptr .align 1 _Z18bitwise_or__kernelIjEvPKT_S2_PS0_j_param_2,
	.param .u32 _Z18bitwise_or__kernelIjEvPKT_S2_PS0_j_param_3
)
{
	.reg .pred 	%p<2>;
	.reg .b32 	%r<9>;
	.reg .b64 	%rd<11>;

	ld.param.u64 	%rd1, [_Z18bitwise_or__kernelIjEvPKT_S2_PS0_j_param_0];
	ld.param.u64 	%rd2, [_Z18bitwise_or__kernelIjEvPKT_S2_PS0_j_param_1];
	ld.param.u64 	%rd3, [_Z18bitwise_or__kernelIjEvPKT_S2_PS0_j_param_2];
	ld.param.u32 	%r2, [_Z18bitwise_or__kernelIjEvPKT_S2_PS0_j_param_3];
	mov.u32 	%r3, %ctaid.x;
	mov.u32 	%r4, %ntid.x;
	mov.u32 	%r5, %tid.x;
	mad.lo.s32 	%r1, %r3, %r4, %r5;
	setp.ge.u32 	%p1, %r1, %r2;
	@%p1 bra 	$L__BB4_2;
	cvta.to.global.u64 	%rd4, %rd1;
	cvta.to.global.u64 	%rd5, %rd2;
	cvta.to.global.u64 	%rd6, %rd3;
	mul.wide.s32 	%rd7, %r1, 4;
	add.s64 	%rd8, %rd4, %rd7;
	ld.global.u32 	%r6, [%rd8];
	add.s64 	%rd9, %rd5, %rd7;
	ld.global.u32 	%r7, [%rd9];
	or.b32  	%r8, %r7, %r6;
	add.s64 	%rd10, %rd6, %rd7;
	st.global.u32 	[%rd10], %r8;
$L__BB4_2:
	ret;

}
	// .globl	_Z19bitwise_xor__kernelIjEvPKT_S2_PS0_j
.visible .entry _Z19bitwise_xor__kernelIjEvPKT_S2_PS0_j(
	.param .u64 .ptr .align 1 _Z19bitwise_xor__kernelIjEvPKT_S2_PS0_j_param_0,
	.param .u64 .ptr .align 1 _Z19bitwise_xor__kernelIjEvPKT_S2_PS0_j_param_1,
	.param .u64 .ptr .align 1 _Z19bitwise_xor__kernelIjEvPKT_S2_PS0_j_param_2,
	.param .u32 _Z19bitwise_xor__kernelIjEvPKT_S2_PS0_j_param_3
)
{
	.reg .pred 	%p<2>;
	.reg .b32 	%r<9>;
	.reg .b64 	%rd<11>;

	ld.param.u64 	%rd1, [_Z19bitwise_xor__kernelIjEvPKT_S2_PS0_j_param_0];
	ld.param.u64 	%rd2, [_Z19bitwise_xor__kernelIjEvPKT_S2_PS0_j_param_1];
	ld.param.u64 	%rd3, [_Z19bitwise_xor__kernelIjEvPKT_S2_PS0_j_param_2];
	ld.param.u32 	%r2, [_Z19bitwise_xor__kernelIjEvPKT_S2_PS0_j_param_3];
	mov.u32 	%r3, %ctaid.x;
	mov.u32 	%r4, %ntid.x;
	mov.u32 	%r5, %tid.x;
	mad.lo.s32 	%r1, %r3, %r4, %r5;
	setp.ge.u32 	%p1, %r1, %r2;
	@%p1 bra 	$L__BB5_2;
	cvta.to.global.u64 	%rd4, %rd1;
	cvta.to.global.u64 	%rd5, %rd2;
	cvta.to.global.u64 	%rd6, %rd3;
	mul.wide.s32 	%rd7, %r1, 4;
	add.s64 	%rd8, %rd4, %rd7;
	ld.global.u32 	%r6, [%rd8];
	add.s64 	%rd9, %rd5, %rd7;
	ld.global.u32 	%r7, [%rd9];
	xor.b32  	%r8, %r7, %r6;
	add.s64 	%rd10, %rd6, %rd7;
	st.global.u32 	[%rd10], %r8;
$L__BB5_2:
	ret;

}
	// .globl	_Z19bitwise_and__kernelIlEvPKT_S2_PS0_j
.visible .entry _Z19bitwise_and__kernelIlEvPKT_S2_PS0_j(
	.param .u64 .ptr .align 1 _Z19bitwise_and__kernelIlEvPKT_S2_PS0_j_param_0,
	.param .u64 .ptr .align 1 _Z19bitwise_and__kernelIlEvPKT_S2_PS0_j_param_1,
	.param .u64 .ptr .align 1 _Z19bitwise_and__kernelIlEvPKT_S2_PS0_j_param_2,
	.param .u32 _Z19bitwise_and__kernelIlEvPKT_S2_PS0_j_param_3
)
{
	.reg .pred 	%p<2>;
	.reg .b32 	%r<6>;
	.reg .b64 	%rd<14>;

	ld.param.u64 	%rd1, [_Z19bitwise_and__kernelIlEvPKT_S2_PS0_j_param_0];
	ld.param.u64 	%rd2, [_Z19bitwise_and__kernelIlEvPKT_S2_PS0_j_param_1];
	ld.param.u64 	%rd3, [_Z19bitwise_and__kernelIlEvPKT_S2_PS0_j_param_2];
	ld.param.u32 	%r2, [_Z19bitwise_and__kernelIlEvPKT_S2_PS0_j_param_3];
	mov.u32 	%r3, %ctaid.x;
	mov.u32 	%r4, %ntid.x;
	mov.u32 	%r5, %tid.x;
	mad.lo.s32 	%r1, %r3, %r4, %r5;
	setp.ge.u32 	%p1, %r1, %r2;
	@%p1 bra 	$L__BB6_2;
	cvta.to.global.u64 	%rd4, %rd1;
	cvta.to.global.u64 	%rd5, %rd2;
	cvta.to.global.u64 	%rd6, %rd3;
	mul.wide.s32 	%rd7, %r1, 8;
	add.s64 	%rd8, %rd4, %rd7;
	ld.global.u64 	%rd9, [%rd8];
	add.s64 	%rd10, %rd5, %rd7;
	ld.global.u64 	%rd11, [%rd10];
	and.b64  	%rd12, %rd11, %rd9;
	add.s64 	%rd13, %rd6, %rd7;
	st.global.u64 	[%rd13], %rd12;
$L__BB6_2:
	ret;

}
	// .globl	_Z18bitwise_or__kernelIlEvPKT_S2_PS0_j
.visible .entry _Z18bitwise_or__kernelIlEvPKT_S2_PS0_j(
	.param .u64 .ptr .align 1 _Z18bitwise_or__kernelIlEvPKT_S2_PS0_j_param_0,
	.param .u64 .ptr .align 1 _Z18bitwise_or__kernelIlEvPKT_S2_PS0_j_param_1,
	.param .u64 .ptr .align 1 _Z18bitwise_or__kernelIlEvPKT_S2_PS0_j_param_2,
	.param .u32 _Z18bitwise_or__kernelIlEvPKT_S2_PS0_j_param_3
)
{
	.reg .pred 	%p<2>;
	.reg .b32 	%r<6>;
	.reg .b64 	%rd<14>;

	ld.param.u64 	%rd1, [_Z18bitwise_or__kernelIlEvPKT_S2_PS0_j_param_0];
	ld.param.u64 	%rd2, [_Z18bitwise_or__kernelIlEvPKT_S2_PS0_j_param_1];
	ld.param.u64 	%rd3, [_Z18bitwise_or__kernelIlEvPKT_S2_PS0_j_param_2];
	ld.param.u32 	%r2, [_Z18bitwise_or__kernelIlEvPKT_S2_PS0_j_param_3];
	mov.u32 	%r3, %ctaid.x;
	mov.u32 	%r4, %ntid.x;
	mov.u32 	%r5, %tid.x;
	mad.lo.s32 	%r1, %r3, %r4, %r5;
	setp.ge.u32 	%p1, %r1, %r2;
	@%p1 bra 	$L__BB7_2;
	cvta.to.global.u64 	%rd4, %rd1;
	cvta.to.global.u64 	%rd5, %rd2;
	cvta.to.global.u64 	%rd6, %rd3;
	mul.wide.s32 	%rd7, %r1, 8;
	add.s64 	%rd8, %rd4, %rd7;
	ld.global.u64 	%rd9, [%rd8];
	add.s64 	%rd10, %rd5, %rd7;
	ld.global.u64 	%rd11, [%rd10];
	or.b64  	%rd12, %rd11, %rd9;
	add.s64 	%rd13, %rd6, %rd7;
	st.global.u64 	[%rd13], %rd12;
$L__BB7_2:
	ret;

}
	// .globl	_Z19bitwise_xor__kernelIlEvPKT_S2_PS0_j
.visible .entry _Z19bitwise_xor__kernelIlEvPKT_S2_PS0_j(
	.param .u64 .ptr .align 1 _Z19bitwise_xor__kernelIlEvPKT_S2_PS0_j_param_0,
	.param .u64 .ptr .align 1 _Z19bitwise_xor__kernelIlEvPKT_S2_PS0_j_param_1,
	.param .u64 .ptr .align 1 _Z19bitwise_xor__kernelIlEvPKT_S2_PS0_j_param_2,
	.param .u32 _Z19bitwise_xor__kernelIlEvPKT_S2_PS0_j_param_3
)
{
	.reg .pred 	%p<2>;
	.reg .b32 	%r<6>;
	.reg .b64 	%rd<14>;

	ld.param.u64 	%rd1, [_Z19bitwise_xor__kernelIlEvPKT_S2_PS0_j_param_0];
	ld.param.u64 	%rd2, [_Z19bitwise_xor__kernelIlEvPKT_S2_PS0_j_param_1];
	ld.param.u64 	%rd3, [_Z19bitwise_xor__kernelIlEvPKT_S2_PS0_j_param_2];
	ld.param.u32 	%r2, [_Z19bitwise_xor__kernelIlEvPKT_S2_PS0_j_param_3];
	mov.u32 	%r3, %ctaid.x;
	mov.u32 	%r4, %ntid.x;
	mov.u32 	%r5, %tid.x;
	mad.lo.s32 	%r1, %r3, %r4, %r5;
	setp.ge.u32 	%p1, %r1, %r2;
	@%p1 bra 	$L__BB8_2;
	cvta.to.global.u64 	%rd4, %rd1;
	cvta.to.global.u64 	%rd5, %rd2;
	cvta.to.global.u64 	%rd6, %rd3;
	mul.wide.s32 	%rd7, %r1, 8;
	add.s64 	%rd8, %rd4, %rd7;
	ld.global.u64 	%rd9, [%rd8];
	add.s64 	%rd10, %rd5, %rd7;
	ld.global.u64 	%rd11, [%rd10];
	xor.b64  	%rd12, %rd11, %rd9;
	add.s64 	%rd13, %rd6, %rd7;
	st.global.u64 	[%rd13], %rd12;
$L__BB8_2:
	ret;

}
	// .globl	_ZN3cub18CUB_300001_SM_10006detail11EmptyKernelIvEEvv
.visible .entry _ZN3cub18CUB_300001_SM_10006detail11EmptyKernelIvEEvv()
{


	ret;

}


// ===== COMPILED SASS (sm_100) =====

	.target	sm_100

	.elftype	@"ET_EXEC"


//--------------------- .note.nv.tkinfo           --------------------------
	.section	.note.nv.tkinfo,"",@"SHT_NOTE"
	.sectionflags	@"SHF_NOTE_NV_TKINFO"
	.tkinfo
        /*0018*/ 	.word	0x00000002
        /*0030*/ 	.string	""
        /*0030*/ 	.string	"ptxas"
        /*0030*/ 	.string	"Cuda compilation tools, release 13.0, V13.0.88"
        /*0030*/ 	.string	"Build cuda_13.0.r13.0/compiler.36424714_0"
        /*0030*/ 	.string	"-arch sm_100 -m 64 "



//--------------------- .note.nv.cuinfo           --------------------------
	.section	.note.nv.cuinfo,"",@"SHT_NOTE"
	.sectionflags	@"SHF_NOTE_NV_CUINFO"
        /*0018*/ 	.short	0x0002
        /*001a*/ 	.short	0x0064
        /*001c*/ 	.short	0x0082
	.zero		2


//--------------------- .nv.info                  --------------------------
	.section	.nv.info,"",@"SHT_CUDA_INFO"
	.align	4


	//----- nvinfo : EIATTR_REGCOUNT
	.align		4
        /*0000*/ 	.byte	0x04, 0x2f
        /*0002*/ 	.short	(.L_41 - .L_40)
	.align		4
.L_40:
        /*0004*/ 	.word	index@(_Z19bitwise_and__kernelIhEvPKT_S2_PS0_j)
        /*0008*/ 	.word	0x0000000c


	//----- nvinfo : EIATTR_FRAME_SIZE
	.align		4
.L_41:
        /*000c*/ 	.byte	0x04, 0x11
        /*000e*/ 	.short	(.L_43 - .L_42)
	.align		4
.L_42:
        /*0010*/ 	.word	index@(_Z19bitwise_and__kernelIhEvPKT_S2_PS0_j)
        /*0014*/ 	.word	0x00000000


	//----- nvinfo : EIATTR_REGCOUNT
	.align		4
.L_43:
        /*0018*/ 	.byte	0x04, 0x2f
        /*001a*/ 	.short	(.L_45 - .L_44)
	.align		4
.L_44:
        /*001c*/ 	.word	index@(_Z18bitwise_or__kernelIhEvPKT_S2_PS0_j)
        /*0020*/ 	.word	0x0000000c


	//----- nvinfo : EIATTR_FRAME_SIZE
	.align		4
.L_45:
        /*0024*/ 	.byte	0x04, 0x11
        /*0026*/ 	.short	(.L_47 - .L_46)
	.align		4
.L_46:
        /*0028*/ 	.word	index@(_Z18bitwise_or__kernelIhEvPKT_S2_PS0_j)
        /*002c*/ 	.word	0x00000000


	//----- nvinfo : EIATTR_REGCOUNT
	.align		4
.L_47:
        /*0030*/ 	.byte	0x04, 0x2f
        /*0032*/ 	.short	(.L_49 - .L_48)
	.align		4
.L_48:
        /*0034*/ 	.word	index@(_Z19bitwise_xor__kernelIhEvPKT_S2_PS0_j)
        /*0038*/ 	.word	0x0000000c


	//----- nvinfo : EIATTR_FRAME_SIZE
	.align		4
.L_49:
        /*003c*/ 	.byte	0x04, 0x11
        /*003e*/ 	.short	(.L_51 - .L_50)
	.align		4
.L_50:
        /*0040*/ 	.word	index@(_Z19bitwise_xor__kernelIhEvPKT_S2_PS0_j)
        /*0044*/ 	.word	0x00000000


	//----- nvinfo : EIATTR_REGCOUNT
	.align		4
.L_51:
        /*0048*/ 	.byte	0x04, 0x2f
        /*004a*/ 	.short	(.L_53 - .L_52)
	.align		4
.L_52:
        /*004c*/ 	.word	index@(_Z19bitwise_and__kernelIjEvPKT_S2_PS0_j)
        /*0050*/ 	.word	0x0000000c


	//----- nvinfo : EIATTR_FRAME_SIZE
	.align		4
.L_53:
        /*0054*/ 	.byte	0x04, 0x11
        /*0056*/ 	.short	(.L_55 - .L_54)
	.align		4
.L_54:
        /*0058*/ 	.word	index@(_Z19bitwise_and__kernelIjEvPKT_S2_PS0_j)
        /*005c*/ 	.word	0x00000000


	//----- nvinfo : EIATTR_REGCOUNT
	.align		4
.L_55:
        /*0060*/ 	.byte	0x04, 0x2f
        /*0062*/ 	.short	(.L_57 - .L_56)
	.align		4
.L_56:
        /*0064*/ 	.word	index@(_Z18bitwise_or__kernelIjEvPKT_S2_PS0_j)
        /*0068*/ 	.word	0x0000000c


	//----- nvinfo : EIATTR_FRAME_SIZE
	.align		4
.L_57:
        /*006c*/ 	.byte	0x04, 0x11
        /*006e*/ 	.short	(.L_59 - .L_58)
	.align		4
.L_58:
        /*0070*/ 	.word	index@(_Z18bitwise_or__kernelIjEvPKT_S2_PS0_j)
        /*0074*/ 	.word	0x00000000


	//----- nvinfo : EIATTR_REGCOUNT
	.align		4
.L_59:
        /*0078*/ 	.byte	0x04, 0x2f
        /*007a*/ 	.short	(.L_61 - .L_60)
	.align		4
.L_60:
        /*007c*/ 	.word	index@(_Z19bitwise_xor__kernelIjEvPKT_S2_PS0_j)
        /*0080*/ 	.word	0x0000000c


	//----- nvinfo : EIATTR_FRAME_SIZE
	.align		4
.L_61:
        /*0084*/ 	.byte	0x04, 0x11
        /*0086*/ 	.short	(.L_63 - .L_62)
	.align		4
.L_62:
        /*0088*/ 	.word	index@(_Z19bitwise_xor__kernelIjEvPKT_S2_PS0_j)
        /*008c*/ 	.word	0x00000000


	//----- nvinfo : EIATTR_REGCOUNT
	.align		4
.L_63:
        /*0090*/ 	.byte	0x04, 0x2f
        /*0092*/ 	.short	(.L_65 - .L_64)
	.align		4
.L_64:
        /*0094*/ 	.word	index@(_Z19bitwise_and__kernelIlEvPKT_S2_PS0_j)
        /*0098*/ 	.word	0x0000000e


	//----- nvinfo : EIATTR_FRAME_SIZE
	.align		4
.L_65:
        /*009c*/ 	.byte	0x04, 0x11
        /*009e*/ 	.short	(.L_67 - .L_66)
	.align		4
.L_66:
        /*00a0*/ 	.word	index@(_Z19bitwise_and__kernelIlEvPKT_S2_PS0_j)
        /*00a4*/ 	.word	0x00000000


	//----- nvinfo : EIATTR_REGCOUNT
	.align		4
.L_67:
        /*00a8*/ 	.byte	0x04, 0x2f
        /*00aa*/ 	.short	(.L_69 - .L_68)
	.align		4
.L_68:
        /*00ac*/ 	.word	index@(_Z18bitwise_or__kernelIlEvPKT_S2_PS0_j)
        /*00b0*/ 	.word	0x0000000e


	//----- nvinfo : EIATTR_FRAME_SIZE
	.align		4
.L_69:
        /*00b4*/ 	.byte	0x04, 0x11
        /*00b6*/ 	.short	(.L_71 - .L_70)
	.align		4
.L_70:
        /*00b8*/ 	.word	index@(_Z18bitwise_or__kernelIlEvPKT_S2_PS0_j)
        /*00bc*/ 	.word	0x00000000


	//----- nvinfo : EIATTR_REGCOUNT
	.align		4
.L_71:
        /*00c0*/ 	.byte	0x04, 0x2f
        /*00c2*/ 	.short	(.L_73 - .L_72)
	.align		4
.L_72:
        /*00c4*/ 	.word	index@(_Z19bitwise_xor__kernelIlEvPKT_S2_PS0_j)
        /*00c8*/ 	.word	0x0000000e


	//----- nvinfo : EIATTR_FRAME_SIZE
	.align		4
.L_73:
        /*00cc*/ 	.byte	0x04, 0x11
        /*00ce*/ 	.short	(.L_75 - .L_74)
	.align		4
.L_74:
        /*00d0*/ 	.word	index@(_Z19bitwise_xor__kernelIlEvPKT_S2_PS0_j)
        /*00d4*/ 	.word	0x00000000


	//----- nvinfo : EIATTR_REGCOUNT
	.align		4
.L_75:
        /*00d8*/ 	.byte	0x04, 0x2f
        /*00da*/ 	.short	(.L_77 - .L_76)
	.align		4
.L_76:
        /*00dc*/ 	.word	index@(_ZN3cub18CUB_300001_SM_10006detail11EmptyKernelIvEEvv)
        /*00e0*/ 	.word	0x00000004


	//----- nvinfo : EIATTR_FRAME_SIZE
	.align		4
.L_77:
        /*00e4*/ 	.byte	0x04, 0x11
        /*00e6*/ 	.short	(.L_79 - .L_78)
	.align		4
.L_78:
        /*00e8*/ 	.word	index@(_ZN3cub18CUB_300001_SM_10006detail11EmptyKernelIvEEvv)
        /*00ec*/ 	.word	0x00000000


	//----- nvinfo : EIATTR_MIN_STACK_SIZE
	.align		4
.L_79:
        /*00f0*/ 	.byte	0x04, 0x12
        /*00f2*/ 	.short	(.L_81 - .L_80)
	.align		4
.L_80:
        /*00f4*/ 	.word	index@(_ZN3cub18CUB_300001_SM_10006detail11EmptyKernelIvEEvv)
        /*00f8*/ 	.word	0x00000000


	//----- nvinfo : EIATTR_MIN_STACK_SIZE
	.align		4
.L_81:
        /*00fc*/ 	.byte	0x04, 0x12
        /*00fe*/ 	.short	(.L_83 - .L_82)
	.align		4
.L_82:
        /*0100*/ 	.word	index@(_Z19bitwise_xor__kernelIlEvPKT_S2_PS0_j)
        /*0104*/ 	.word	0x00000000


	//----- nvinfo : EIATTR_MIN_STACK_SIZE
	.align		4
.L_83:
        /*0108*/ 	.byte	0x04, 0x12
        /*010a*/ 	.short	(.L_85 - .L_84)
	.align		4
.L_84:
        /*010c*/ 	.word	index@(_Z18bitwise_or__kernelIlEvPKT_S2_PS0_j)
        /*0110*/ 	.word	0x00000000


	//----- nvinfo : EIATTR_MIN_STACK_SIZE
	.align		4
.L_85:
        /*0114*/ 	.byte	0x04, 0x12
        /*0116*/ 	.short	(.L_87 - .L_86)
	.align		4
.L_86:
        /*0118*/ 	.word	index@(_Z19bitwise_and__kernelIlEvPKT_S2_PS0_j)
        /*011c*/ 	.word	0x00000000


	//----- nvinfo : EIATTR_MIN_STACK_SIZE
	.align		4
.L_87:
        /*0120*/ 	.byte	0x04, 0x12
        /*0122*/ 	.short	(.L_89 - .L_88)
	.align		4
.L_88:
        /*0124*/ 	.word	index@(_Z19bitwise_xor__kernelIjEvPKT_S2_PS0_j)
        /*0128*/ 	.word	0x00000000


	//----- nvinfo : EIATTR_MIN_STACK_SIZE
	.align		4
.L_89:
        /*012c*/ 	.byte	0x04, 0x12
        /*012e*/ 	.short	(.L_91 - .L_90)
	.align		4
.L_90:
        /*0130*/ 	.word	index@(_Z18bitwise_or__kernelIjEvPKT_S2_PS0_j)
        /*0134*/ 	.word	0x00000000


	//----- nvinfo : EIATTR_MIN_STACK_SIZE
	.align		4
.L_91:
        /*0138*/ 	.byte	0x04, 0x12
        /*013a*/ 	.short	(.L_93 - .L_92)
	.align		4
.L_92:
        /*013c*/ 	.word	index@(_Z19bitwise_and__kernelIjEvPKT_S2_PS0_j)
        /*0140*/ 	.word	0x00000000


	//----- nvinfo : EIATTR_MIN_STACK_SIZE
	.align		4
.L_93:
        /*0144*/ 	.byte	0x04, 0x12
        /*0146*/ 	.short	(.L_95 - .L_94)
	.align		4
.L_94:
        /*0148*/ 	.word	index@(_Z19bitwise_xor__kernelIhEvPKT_S2_PS0_j)
        /*014c*/ 	.word	0x00000000


	//----- nvinfo : EIATTR_MIN_STACK_SIZE
	.align		4
.L_95:
        /*0150*/ 	.byte	0x04, 0x12
        /*0152*/ 	.short	(.L_97 - .L_96)
	.align		4
.L_96:
        /*0154*/ 	.word	index@(_Z18bitwise_or__kernelIhEvPKT_S2_PS0_j)
        /*0158*/ 	.word	0x00000000


	//----- nvinfo : EIATTR_MIN_STACK_SIZE
	.align		4
.L_97:
        /*015c*/ 	.byte	0x04, 0x12
        /*015e*/ 	.short	(.L_99 - .L_98)
	.align		4
.L_98:
        /*0160*/ 	.word	index@(_Z19bitwise_and__kernelIhEvPKT_S2_PS0_j)
        /*0164*/ 	.word	0x00000000
.L_99:


//--------------------- .nv.compat                --------------------------
	.section	.nv.compat,"",@"SHT_CUDA_COMPAT_INFO"
	.align	4
        /*0000*/ 	.byte	0x02, 0x09, 0x00, 0x00, 0x02, 0x02, 0x01, 0x00, 0x02, 0x05, 0x05, 0x00, 0x03, 0x07, 0x01, 0x01
        /*0010*/ 	.byte	0x02, 0x03, 0x00, 0x00, 0x02, 0x06, 0x01, 0x00, 0x04, 0x0b, 0x08, 0x00, 0x09, 0x00, 0x00, 0x00
        /*0020*/ 	.byte	0x00, 0x00, 0x00, 0x00


//--------------------- .nv.info._ZN3cub18CUB_300001_SM_10006detail11EmptyKernelIvEEvv --------------------------
	.section	.nv.info._ZN3cub18CUB_300001_SM_10006detail11EmptyKernelIvEEvv,"",@"SHT_CUDA_INFO"
	.sectionflags	@""
	.align	4


	//----- nvinfo : EIATTR_CUDA_API_VERSION
	.align		4
        /*0000*/ 	.byte	0x04, 0x37
        /*0002*/ 	.short	(.L_101 - .L_100)
.L_100:
        /*0004*/ 	.word	0x00000082


	//----- nvinfo : EIATTR_SPARSE_MMA_MASK
	.align		4
.L_101:
        /*0008*/ 	.byte	0x03, 0x50
        /*000a*/ 	.short	0x0000


	//----- nvinfo : EIATTR_MAXREG_COUNT
	.align		4
        /*000c*/ 	.byte	0x03, 0x1b
        /*000e*/ 	.short	0x00ff


	//----- nvinfo : EIATTR_MERCURY_ISA_VERSION
	.align		4
        /*0010*/ 	.byte	0x03, 0x5f
        /*0012*/ 	.short	0x0101


	//----- nvinfo : EIATTR_VRC_CTA_INIT_COUNT
	.align		4
        /*0014*/ 	.byte	0x02, 0x4a
	.zero		1
	.zero		1


	//----- nvinfo : EIATTR_EXIT_INSTR_OFFSETS
	.align		4
        /*0018*/ 	.byte	0x04, 0x1c
        /*001a*/ 	.short	(.L_103 - .L_102)


	//   ....[0]....
.L_102:
        /*001c*/ 	.word	0x00000010


	//----- nvinfo : EIATTR_SW_WAR
	.align		4
.L_103:
        /*0020*/ 	.byte	0x04, 0x36
        /*0022*/ 	.short	(.L_105 - .L_104)
.L_104:
        /*0024*/ 	.word	0x00000008
.L_105:


//--------------------- .nv.info._Z19bitwise_xor__kernelIlEvPKT_S2_PS0_j --------------------------
	.section	.nv.info._Z19bitwise_xor__kernelIlEvPKT_S2_PS0_j,"",@"SHT_CUDA_INFO"
	.sectionflags	@""
	.align	4


	//----- nvinfo : EIATTR_CUDA_API_VERSION
	.align		4
        /*0000*/ 	.byte	0x04, 0x37
        /*0002*/ 	.short	(.L_107 - .L_106)
.L_106:
        /*0004*/ 	.word	0x00000082


	//----- nvinfo : EIATTR_KPARAM_INFO
	.align		4
.L_107:
        /*0008*/ 	.byte	0x04, 0x17
        /*000a*/ 	.short	(.L_109 - .L_108)
.L_108:
        /*000c*/ 	.word	0x00000000
        /*0010*/ 	.short	0x0003
        /*0012*/ 	.short	0x0018
        /*0014*/ 	.byte	0x00, 0xf0, 0x11, 0x00


	//----- nvinfo : EIATTR_KPARAM_INFO
	.align		4
.L_109:
        /*0018*/ 	.byte	0x04, 0x17
        /*001a*/ 	.short	(.L_111 - .L_110)
.L_110:
        /*001c*/ 	.word	0x00000000
        /*0020*/ 	.short	0x0002
        /*0022*/ 	.short	0x0010
        /*0024*/ 	.byte	0x00, 0xf5, 0x21, 0x00


	//----- nvinfo : EIATTR_KPARAM_INFO
	.align		4
.L_111:
        /*0028*/ 	.byte	0x04, 0x17
        /*002a*/ 	.short	(.L_113 - .L_112)
.L_112:
        /*002c*/ 	.word	0x00000000
        /*0030*/ 	.short	0x0001
        /*0032*/ 	.short	0x0008
        /*0034*/ 	.byte	0x00, 0xf5, 0x21, 0x00


	//----- nvinfo : EIATTR_KPARAM_INFO
	.align		4
.L_113:
        /*0038*/ 	.byte	0x04, 0x17
        /*003a*/ 	.short	(.L_115 - .L_114)
.L_114:
        /*003c*/ 	.word	0x00000000
        /*0040*/ 	.short	0x0000
        /*0042*/ 	.short	0x0000
        /*0044*/ 	.byte	0x00, 0xf5, 0x21, 0x00


	//----- nvinfo : EIATTR_SPARSE_MMA_MASK
	.align		4
.L_115:
        /*0048*/ 	.byte	0x03, 0x50
        /*004a*/ 	.short	0x0000


	//----- nvinfo : EIATTR_MAXREG_COUNT
	.align		4
        /*004c*/ 	.byte	0x03, 0x1b
        /*004e*/ 	.short	0x00ff


	//----- nvinfo : EIATTR_MERCURY_ISA_VERSION
	.align		4
        /*0050*/ 	.byte	0x03, 0x5f
        /*0052*/ 	.short	0x0101


	//----- nvinfo : EIATTR_VRC_CTA_INIT_COUNT
	.align		4
        /*0054*/ 	.byte	0x02, 0x4a
	.zero		1
	.zero		1


	//----- nvinfo : EIATTR_EXIT_INSTR_OFFSETS
	.align		4
        /*0058*/ 	.byte	0x04, 0x1c
        /*005a*/ 	.short	(.L_117 - .L_116)


	//   ....[0]....
.L_116:
        /*005c*/ 	.word	0x00000070


	//   ....[1]....
        /*0060*/ 	.word	0x00000140


	//----- nvinfo : EIATTR_CBANK_PARAM_SIZE
	.align		4
.L_117:
        /*0064*/ 	.byte	0x03, 0x19
        /*0066*/ 	.short	0x001c


	//----- nvinfo : EIATTR_PARAM_CBANK
	.align		4
        /*0068*/ 	.byte	0x04, 0x0a
        /*006a*/ 	.short	(.L_119 - .L_118)
	.align		4
.L_118:
        /*006c*/ 	.word	index@(.nv.constant0._Z19bitwise_xor__kernelIlEvPKT_S2_PS0_j)
        /*0070*/ 	.short	0x0380
        /*0072*/ 	.short	0x001c


	//----- nvinfo : EIATTR_SW_WAR
	.align		4
.L_119:
        /*0074*/ 	.byte	0x04, 0x36
        /*0076*/ 	.short	(.L_121 - .L_120)
.L_120:
        /*0078*/ 	.word	0x00000008
.L_121:


//--------------------- .nv.info._Z18bitwise_or__kernelIlEvPKT_S2_PS0_j --------------------------
	.section	.nv.info._Z18bitwise_or__kernelIlEvPKT_S2_PS0_j,"",@"SHT_CUDA_INFO"
	.sectionflags	@""
	.align	4


	//----- nvinfo : EIATTR_CUDA_API_VERSION
	.align		4
        /*0000*/ 	.byte	0x04, 0x37
        /*0002*/ 	.short	(.L_123 - .L_122)
.L_122:
        /*0004*/ 	.word	0x00000082


	//----- nvinfo : EIATTR_KPARAM_INFO
	.align		4
.L_123:
        /*0008*/ 	.byte	0x04, 0x17
        /*000a*/ 	.short	(.L_125 - .L_124)
.L_124:
        /*000c*/ 	.word	0x00000000
        /*0010*/ 	.short	0x0003
        /*0012*/ 	.short	0x0018
        /*0014*/ 	.byte	0x00, 0xf0, 0x11, 0x00


	//----- nvinfo : EIATTR_KPARAM_INFO
	.align		4
.L_125:
        /*0018*/ 	.byte	0x04, 0x17
        /*001a*/ 	.short	(.L_127 - .L_126)
.L_126:
        /*001c*/ 	.word	0x00000000
        /*0020*/ 	.short	0x0002
        /*0022*/ 	.short	0x0010
        /*0024*/ 	.byte	0x00, 0xf5, 0x21, 0x00


	//----- nvinfo : EIATTR_KPARAM_INFO
	.align		4
.L_127:
        /*0028*/ 	.byte	0x04, 0x17
        /*002a*/ 	.short	(.L_129 - .L_128)
.L_128:
        /*002c*/ 	.word	0x00000000
        /*0030*/ 	.short	0x0001
        /*0032*/ 	.short	0x0008
        /*0034*/ 	.byte	0x00, 0xf5, 0x21, 0x00


	//----- nvinfo : EIATTR_KPARAM_INFO
	.align		4
.L_129:
        /*0038*/ 	.byte	0x04, 0x17
        /*003a*/ 	.short	(.L_131 - .L_130)
.L_130:
        /*003c*/ 	.word	0x00000000
        /*0040*/ 	.short	0x0000
        /*0042*/ 	.short	0x0000
        /*0044*/ 	.byte	0x00, 0xf5, 0x21, 0x00


	//----- nvinfo : EIATTR_SPARSE_MMA_MASK
	.align		4
.L_131:
        /*0048*/ 	.byte	0x03, 0x50
        /*004a*/ 	.short	0x0000


	//----- nvinfo : EIATTR_MAXREG_COUNT
	.align		4
        /*004c*/ 	.byte	0x03, 0x1b
        /*004e*/ 	.short	0x00ff


	//----- nvinfo : EIATTR_MERCURY_ISA_VERSION
	.align		4
        /*0050*/ 	.byte	0x03, 0x5f
        /*0052*/ 	.short	0x0101


	//----- nvinfo : EIATTR_VRC_CTA_INIT_COUNT
	.align		4
        /*0054*/ 	.byte	0x02, 0x4a
	.zero		1
	.zero		1


	//----- nvinfo : EIATTR_EXIT_INSTR_OFFSETS
	.align		4
        /*0058*/ 	.byte	0x04, 0x1c
        /*005a*/ 	.short	(.L_133 - .L_132)


	//   ....[0]....
.L_132:
        /*005c*/ 	.word	0x00000070


	//   ....[1]....
        /*0060*/ 	.word	0x00000140


	//----- nvinfo : EIATTR_CBANK_PARAM_SIZE
	.align		4
.L_133:
        /*0064*/ 	.byte	0x03, 0x19
        /*0066*/ 	.short	0x001c


	//----- nvinfo : EIATTR_PARAM_CBANK
	.align		4
        /*0068*/ 	.byte	0x04, 0x0a
        /*006a*/ 	.short	(.L_135 - .L_134)
	.align		4
.L_134:
        /*006c*/ 	.word	index@(.nv.constant0._Z18bitwise_or__kernelIlEvPKT_S2_PS0_j)
        /*0070*/ 	.short	0x0380
        /*0072*/ 	.short	0x001c


	//----- nvinfo : EIATTR_SW_WAR
	.align		4
.L_135:
        /*0074*/ 	.byte	0x04, 0x36
        /*0076*/ 	.short	(.L_137 - .L_136)
.L_136:
        /*0078*/ 	.word	0x00000008
.L_137:


//--------------------- .nv.info._Z19bitwise_and__kernelIlEvPKT_S2_PS0_j --------------------------
	.section	.nv.info._Z19bitwise_and__kernelIlEvPKT_S2_PS0_j,"",@"SHT_CUDA_INFO"
	.sectionflags	@""
	.align	4


	//----- nvinfo : EIATTR_CUDA_API_VERSION
	.align		4
        /*0000*/ 	.byte	0x04, 0x37
        /*0002*/ 	.short	(.L_139 - .L_138)
.L_138:
        /*0004*/ 	.word	0x00000082


	//----- nvinfo : EIATTR_KPARAM_INFO
	.align		4
.L_139:
        /*0008*/ 	.byte	0x04, 0x17
        /*000a*/ 	.short	(.L_141 - .L_140)
.L_140:
        /*000c*/ 	.word	0x00000000
        /*0010*/ 	.short	0x0003
        /*0012*/ 	.short	0x0018
        /*0014*/ 	.byte	0x00, 0xf0, 0x11, 0x00


	//----- nvinfo : EIATTR_KPARAM_INFO
	.align		4
.L_141:
        /*0018*/ 	.byte	0x04, 0x17
        /*001a*/ 	.short	(.L_143 - .L_142)
.L_142:
        /*001c*/ 	.word	0x00000000
        /*0020*/ 	.short	0x0002
        /*0022*/ 	.short	0x0010
        /*0024*/ 	.byte	0x00, 0xf5, 0x21, 0x00


	//----- nvinfo : EIATTR_KPARAM_INFO
	.align		4
.L_143:
        /*0028*/ 	.byte	0x04, 0x17
        /*002a*/ 	.short	(.L_145 - .L_144)
.L_144:
        /*002c*/ 	.word	0x00000000
        /*0030*/ 	.short	0x0001
        /*0032*/ 	.short	0x0008
        /*0034*/ 	.byte	0x00, 0xf5, 0x21, 0x00


	//----- nvinfo : EIATTR_KPARAM_INFO
	.align		4
.L_145:
        /*0038*/ 	.byte	0x04, 0x17
        /*003a*/ 	.short	(.L_147 - .L_146)
.L_146:
        /*003c*/ 	.word	0x00000000
        /*0040*/ 	.short	0x0000
        /*0042*/ 	.short	0x0000
        /*0044*/ 	.byte	0x00, 0xf5, 0x21, 0x00


	//----- nvinfo : EIATTR_SPARSE_MMA_MASK
	.align		4
.L_147:
        /*0048*/ 	.byte	0x03, 0x50
        /*004a*/ 	.short	0x0000


	//----- nvinfo : EIATTR_MAXREG_COUNT
	.align		4
        /*004c*/ 	.byte	0x03, 0x1b
        /*004e*/ 	.short	0x00ff


	//----- nvinfo : EIATTR_MERCURY_ISA_VERSION
	.align		4
        /*0050*/ 	.byte	0x03, 0x5f
        /*0052*/ 	.short	0x0101


	//----- nvinfo : EIATTR_VRC_CTA_INIT_COUNT
	.align		4
        /*0054*/ 	.byte	0x02, 0x4a
	.zero		1
	.zero		1


	//----- nvinfo : EIATTR_EXIT_INSTR_OFFSETS
	.align		4
        /*0058*/ 	.byte	0x04, 0x1c
        /*005a*/ 	.short	(.L_149 - .L_148)


	//   ....[0]....
.L_148:
        /*005c*/ 	.word	0x00000070


	//   ....[1]....
        /*0060*/ 	.word	0x00000140


	//----- nvinfo : EIATTR_CBANK_PARAM_SIZE
	.align		4
.L_149:
        /*0064*/ 	.byte	0x03, 0x19
        /*0066*/ 	.short	0x001c


	//----- nvinfo : EIATTR_PARAM_CBANK
	.align		4
        /*0068*/ 	.byte	0x04, 0x0a
        /*006a*/ 	.short	(.L_151 - .L_150)
	.align		4
.L_150:
        /*006c*/ 	.word	index@(.nv.constant0._Z19bitwise_and__kernelIlEvPKT_S2_PS0_j)
        /*0070*/ 	.short	0x0380
        /*0072*/ 	.short	0x001c


	//----- nvinfo : EIATTR_SW_WAR
	.align		4
.L_151:
        /*0074*/ 	.byte	0x04, 0x36
        /*0076*/ 	.short	(.L_153 - .L_152)
.L_152:
        /*0078*/ 	.word	0x00000008
.L_153:


//--------------------- .nv.info._Z19bitwise_xor__kernelIjEvPKT_S2_PS0_j --------------------------
	.section	.nv.info._Z19bitwise_xor__kernelIjEvPKT_S2_PS0_j,"",@"SHT_CUDA_INFO"
	.sectionflags	@""
	.align	4


	//----- nvinfo : EIATTR_CUDA_API_VERSION
	.align		4
        /*0000*/ 	.byte	0x04, 0x37
        /*0002*/ 	.short	(.L_155 - .L_154)
.L_154:
        /*0004*/ 	.word	0x00000082


	//----- nvinfo : EIATTR_KPARAM_INFO
	.align		4
.L_155:
        /*0008*/ 	.byte	0x04, 0x17
        /*000a*/ 	.short	(.L_157 - .L_156)
.L_156:
        /*000c*/ 	.word	0x00000000
        /*0010*/ 	.short	0x0003
        /*0012*/ 	.short	0x0018
        /*0014*/ 	.byte	0x00, 0xf0, 0x11, 0x00


	//----- nvinfo : EIATTR_KPARAM_INFO
	.align		4
.L_157:
        /*0018*/ 	.byte	0x04, 0x17
        /*001a*/ 	.short	(.L_159 - .L_158)
.L_158:
        /*001c*/ 	.word	0x00000000
        /*0020*/ 	.short	0x0002
        /*0022*/ 	.short	0x0010
        /*0024*/ 	.byte	0x00, 0xf5, 0x21, 0x00


	//----- nvinfo : EIATTR_KPARAM_INFO
	.align		4
.L_159:
        /*0028*/ 	.byte	0x04, 0x17
        /*002a*/ 	.short	(.L_161 - .L_160)
.L_160:
        /*002c*/ 	.word	0x00000000
        /*0030*/ 	.short	0x0001
        /*0032*/ 	.short	0x0008
        /*0034*/ 	.byte	0x00, 0xf5, 0x21, 0x00


	//----- nvinfo : EIATTR_KPARAM_INFO
	.align		4
.L_161:
        /*0038*/ 	.byte	0x04, 0x17
        /*003a*/ 	.short	(.L_163 - .L_162)
.L_162:
        /*003c*/ 	.word	0x00000000
        /*0040*/ 	.short	0x0000
        /*0042*/ 	.short	0x0000
        /*0044*/ 	.byte	0x00, 0xf5, 0x21, 0x00


	//----- nvinfo : EIATTR_SPARSE_MMA_MASK
	.align		4
.L_163:
        /*0048*/ 	.byte	0x03, 0x50
        /*004a*/ 	.short	0x0000


	//----- nvinfo : EIATTR_MAXREG_COUNT
	.align		4
        /*004c*/ 	.byte	0x03, 0x1b
        /*004e*/ 	.short	0x00ff


	//----- nvinfo : EIATTR_MERCURY_ISA_VERSION
	.align		4
        /*0050*/ 	.byte	0x03, 0x5f
        /*0052*/ 	.short	0x0101


	//----- nvinfo : EIATTR_VRC_CTA_INIT_COUNT
	.align		4
        /*0054*/ 	.byte	0x02, 0x4a
	.zero		1
	.zero		1


	//----- nvinfo : EIATTR_EXIT_INSTR_OFFSETS
	.align		4
        /*0058*/ 	.byte	0x04, 0x1c
        /*005a*/ 	.short	(.L_165 - .L_164)


	//   ....[0]....
.L_164:
        /*005c*/ 	.word	0x00000070


	//   ....[1]....
        /*0060*/ 	.word	0x00000130


	//----- nvinfo : EIATTR_CBANK_PARAM_SIZE
	.align		4
.L_165:
        /*0064*/ 	.byte	0x03, 0x19
        /*0066*/ 	.short	0x001c


	//----- nvinfo : EIATTR_PARAM_CBANK
	.align		4
        /*0068*/ 	.byte	0x04, 0x0a
        /*006a*/ 	.short	(.L_167 - .L_166)
	.align		4
.L_166:
        /*006c*/ 	.word	index@(.nv.constant0._Z19bitwise_xor__kernelIjEvPKT_S2_PS0_j)
        /*0070*/ 	.short	0x0380
        /*0072*/ 	.short	0x001c


	//----- nvinfo : EIATTR_SW_WAR
	.align		4
.L_167:
        /*0074*/ 	.byte	0x04, 0x36
        /*0076*/ 	.short	(.L_169 - .L_168)
.L_168:
        /*0078*/ 	.word	0x00000008
.L_169:


//--------------------- .nv.info._Z18bitwise_or__kernelIjEvPKT_S2_PS0_j --------------------------
	.section	.nv.info._Z18bitwise_or__kernelIjEvPKT_S2_PS0_j,"",@"SHT_CUDA_INFO"
	.sectionflags	@""
	.align	4


	//----- nvinfo : EIATTR_CUDA_API_VERSION
	.align		4
        /*0000*/ 	.byte	0x04, 0x37
        /*0002*/ 	.short	(.L_171 - .L_170)
.L_170:
        /*0004*/ 	.word	0x00000082


	//----- nvinfo : EIATTR_KPARAM_INFO
	.align		4
.L_171:
        /*0008*/ 	.byte	0x04, 0x17
        /*000a*/ 	.short	(.L_173 - .L_172)
.L_172:
        /*000c*/ 	.word	0x00000000
        /*0010*/ 	.short	0x0003
        /*0012*/ 	.short	0x0018
        /*0014*/ 	.byte	0x00, 0xf0, 0x11, 0x00


	//----- nvinfo : EIATTR_KPARAM_INFO
	.align		4
.L_173:
        /*0018*/ 	.byte	0x04, 0x17
        /*001a*/ 	.short	(.L_175 - .L_174)
.L_174:
        /*001c*/ 	.word	0x00000000
        /*0020*/ 	.short	0x0002
        /*0022*/ 	.short	0x0010
        /*0024*/ 	.byte	0x00, 0xf5, 0x21, 0x00


	//----- nvinfo : EIATTR_KPARAM_INFO
	.align		4
.L_175:
        /*0028*/ 	.byte	0x04, 0x17
        /*002a*/ 	.short	(.L_177 - .L_176)
.L_176:
        /*002c*/ 	.word	0x00000000
        /*0030*/ 	.short	0x0001
        /*0032*/ 	.short	0x0008
        /*0034*/ 	.byte	0x00, 0xf5, 0x21, 0x00


	//----- nvinfo : EIATTR_KPARAM_INFO
	.align		4
.L_177:
        /*0038*/ 	.byte	0x04, 0x17
        /*003a*/ 	.short	(.L_179 - .L_178)
.L_178:
        /*003c*/ 	.word	0x00000000
        /*0040*/ 	.short	0x0000
        /*0042*/ 	.short	0x0000
        /*0044*/ 	.byte	0x00, 0xf5, 0x21, 0x00


	//----- nvinfo : EIATTR_SPARSE_MMA_MASK
	.align		4
.L_179:
        /*0048*/ 	.byte	0x03, 0x50
        /*004a*/ 	.short	0x0000


	//----- nvinfo : EIATTR_MAXREG_COUNT
	.align		4
        /*004c*/ 	.byte	0x03, 0x1b
        /*004e*/ 	.short	0x00ff


	//----- nvinfo : EIATTR_MERCURY_ISA_VERSION
	.align		4
        /*0050*/ 	.byte	0x03, 0x5f
        /*0052*/ 	.short	0x0101


	//----- nvinfo : EIATTR_VRC_CTA_INIT_COUNT
	.align		4
        /*0054*/ 	.byte	0x02, 0x4a
	.zero		1
	.zero		1


	//----- nvinfo : EIATTR_EXIT_INSTR_OFFSETS
	.align		4
        /*0058*/ 	.byte	0x04, 0x1c
        /*005a*/ 	.short	(.L_181 - .L_180)


	//   ....[0]....
.L_180:
        /*005c*/ 	.word	0x00000070


	//   ....[1]....
        /*0060*/ 	.word	0x00000130


	//----- nvinfo : EIATTR_CBANK_PARAM_SIZE
	.align		4
.L_181:
        /*0064*/ 	.byte	0x03, 0x19
        /*0066*/ 	.short	0x001c


	//----- nvinfo : EIATTR_PARAM_CBANK
	.align		4
        /*0068*/ 	.byte	0x04, 0x0a
        /*006a*/ 	.short	(.L_183 - .L_182)
	.align		4
.L_182:
        /*006c*/ 	.word	index@(.nv.constant0._Z18bitwise_or__kernelIjEvPKT_S2_PS0_j)
        /*0070*/ 	.short	0x0380
        /*0072*/ 	.short	0x001c


	//----- nvinfo : EIATTR_SW_WAR
	.align		4
.L_183:
        /*0074*/ 	.byte	0x04, 0x36
        /*0076*/ 	.short	(.L_185 - .L_184)
.L_184:
        /*0078*/ 	.word	0x00000008
.L_185:


//--------------------- .nv.info._Z19bitwise_and__kernelIjEvPKT_S2_PS0_j --------------------------
	.section	.nv.info._Z19bitwise_and__kernelIjEvPKT_S2_PS0_j,"",@"SHT_CUDA_INFO"
	.sectionflags	@""
	.align	4


	//----- nvinfo : EIATTR_CUDA_API_VERSION
	.align		4
        /*0000*/ 	.byte	0x04, 0x37
        /*0002*/ 	.short	(.L_187 - .L_186)
.L_186:
        /*0004*/ 	.word	0x00000082


	//----- nvinfo : EIATTR_KPARAM_INFO
	.align		4
.L_187:
        /*0008*/ 	.byte	0x04, 0x17
        /*000a*/ 	.short	(.L_189 - .L_188)
.L_188:
        /*000c*/ 	.word	0x00000000
        /*0010*/ 	.short	0x0003
        /*0012*/ 	.short	0x0018
        /*0014*/ 	.byte	0x00, 0xf0, 0x11, 0x00


	//----- nvinfo : EIATTR_KPARAM_INFO
	.align		4
.L_189:
        /*0018*/ 	.byte	0x04, 0x17
        /*001a*/ 	.short	(.L_191 - .L_190)
.L_190:
        /*001c*/ 	.word	0x00000000
        /*0020*/ 	.short	0x0002
        /*0022*/ 	.short	0x0010
        /*0024*/ 	.byte	0x00, 0xf5, 0x21, 0x00


	//----- nvinfo : EIATTR_KPARAM_INFO
	.align		4
.L_191:
        /*0028*/ 	.byte	0x04, 0x17
        /*002a*/ 	.short	(.L_193 - .L_192)
.L_192:
        /*002c*/ 	.word	0x00000000
        /*0030*/ 	.short	0x0001
        /*0032*/ 	.short	0x0008
        /*0034*/ 	.byte	0x00, 0xf5, 0x21, 0x00


	//----- nvinfo : EIATTR_KPARAM_INFO
	.align		4
.L_193:
        /*0038*/ 	.byte	0x04, 0x17
        /*003a*/ 	.short	(.L_195 - .L_194)
.L_194:
        /*003c*/ 	.word	0x00000000
        /*0040*/ 	.short	0x0000
        /*0042*/ 	.short	0x0000
        /*0044*/ 	.byte	0x00, 0xf5, 0x21, 0x00


	//----- nvinfo : EIATTR_SPARSE_MMA_MASK
	.align		4
.L_195:
        /*0048*/ 	.byte	0x03, 0x50
        /*004a*/ 	.short	0x0000


	//----- nvinfo : EIATTR_MAXREG_COUNT
	.align		4
        /*004c*/ 	.byte	0x03, 0x1b
        /*004e*/ 	.short	0x00ff


	//----- nvinfo : EIATTR_MERCURY_ISA_VERSION
	.align		4
        /*0050*/ 	.byte	0x03, 0x5f
        /*0052*/ 	.short	0x0101


	//----- nvinfo : EIATTR_VRC_CTA_INIT_COUNT
	.align		4
        /*0054*/ 	.byte	0x02, 0x4a
	.zero		1
	.zero		1


	//----- nvinfo : EIATTR_EXIT_INSTR_OFFSETS
	.align		4
        /*0058*/ 	.byte	0x04, 0x1c
        /*005a*/ 	.short	(.L_197 - .L_196)


	//   ....[0]....
.L_196:
        /*005c*/ 	.word	0x00000070


	//   ....[1]....
        /*0060*/ 	.word	0x00000130


	//----- nvinfo : EIATTR_CBANK_PARAM_SIZE
	.align		4
.L_197:
        /*0064*/ 	.byte	0x03, 0x19
        /*0066*/ 	.short	0x001c


	//----- nvinfo : EIATTR_PARAM_CBANK
	.align		4
        /*0068*/ 	.byte	0x04, 0x0a
        /*006a*/ 	.short	(.L_199 - .L_198)
	.align		4
.L_198:
        /*006c*/ 	.word	index@(.nv.constant0._Z19bitwise_and__kernelIjEvPKT_S2_PS0_j)
        /*0070*/ 	.short	0x0380
        /*0072*/ 	.short	0x001c


	//----- nvinfo : EIATTR_SW_WAR
	.align		4
.L_199:
        /*0074*/ 	.byte	0x04, 0x36
        /*0076*/ 	.short	(.L_201 - .L_200)
.L_200:
        /*0078*/ 	.word	0x00000008
.L_201:


//--------------------- .nv.info._Z19bitwise_xor__kernelIhEvPKT_S2_PS0_j --------------------------
	.section	.nv.info._Z19bitwise_xor__kernelIhEvPKT_S2_PS0_j,"",@"SHT_CUDA_INFO"
	.sectionflags	@""
	.align	4


	//----- nvinfo : EIATTR_CUDA_API_VERSION
	.align		4
        /*0000*/ 	.byte	0x04, 0x37
        /*0002*/ 	.short	(.L_203 - .L_202)
.L_202:
        /*0004*/ 	.word	0x00000082


	//----- nvinfo : EIATTR_KPARAM_INFO
	.align		4
.L_203:
        /*0008*/ 	.byte	0x04, 0x17
        /*000a*/ 	.short	(.L_205 - .L_204)
.L_204:
        /*000c*/ 	.word	0x00000000
        /*0010*/ 	.short	0x0003
        /*0012*/ 	.short	0x0018
        /*0014*/ 	.byte	0x00, 0xf0, 0x11, 0x00


	//----- nvinfo : EIATTR_KPARAM_INFO
	.align		4
.L_205:
        /*0018*/ 	.byte	0x04, 0x17
        /*001a*/ 	.short	(.L_207 - .L_206)
.L_206:
        /*001c*/ 	.word	0x00000000
        /*0020*/ 	.short	0x0002
        /*0022*/ 	.short	0x0010
        /*0024*/ 	.byte	0x00, 0xf5, 0x21, 0x00


	//----- nvinfo : EIATTR_KPARAM_INFO
	.align		4
.L_207:
        /*0028*/ 	.byte	0x04, 0x17
        /*002a*/ 	.short	(.L_209 - .L_208)
.L_208:
        /*002c*/ 	.word	0x00000000
        /*0030*/ 	.short	0x0001
        /*0032*/ 	.short	0x0008
        /*0034*/ 	.byte	0x00, 0xf5, 0x21, 0x00


	//----- nvinfo : EIATTR_KPARAM_INFO
	.align		4
.L_209:
        /*0038*/ 	.byte	0x04, 0x17
        /*003a*/ 	.short	(.L_211 - .L_210)
.L_210:
        /*003c*/ 	.word	0x00000000
        /*0040*/ 	.short	0x0000
        /*0042*/ 	.short	0x0000
        /*0044*/ 	.byte	0x00, 0xf5, 0x21, 0x00


	//----- nvinfo : EIATTR_SPARSE_MMA_MASK
	.align		4
.L_211:
        /*0048*/ 	.byte	0x03, 0x50
        /*004a*/ 	.short	0x0000


	//----- nvinfo : EIATTR_MAXREG_COUNT
	.align		4
        /*004c*/ 	.byte	0x03, 0x1b
        /*004e*/ 	.short	0x00ff


	//----- nvinfo : EIATTR_MERCURY_ISA_VERSION
	.align		4
        /*0050*/ 	.byte	0x03, 0x5f
        /*0052*/ 	.short	0x0101


	//----- nvinfo : EIATTR_VRC_CTA_INIT_COUNT
	.align		4
        /*0054*/ 	.byte	0x02, 0x4a
	.zero		1
	.zero		1


	//----- nvinfo : EIATTR_EXIT_INSTR_OFFSETS
	.align		4
        /*0058*/ 	.byte	0x04, 0x1c
        /*005a*/ 	.short	(.L_213 - .L_212)


	//   ....[0]....
.L_212:
        /*005c*/ 	.word	0x00000070


	//   ....[1]....
        /*0060*/ 	.word	0x00000160


	//----- nvinfo : EIATTR_CBANK_PARAM_SIZE
	.align		4
.L_213:
        /*0064*/ 	.byte	0x03, 0x19
        /*0066*/ 	.short	0x001c


	//----- nvinfo : EIATTR_PARAM_CBANK
	.align		4
        /*0068*/ 	.byte	0x04, 0x0a
        /*006a*/ 	.short	(.L_215 - .L_214)
	.align		4
.L_214:
        /*006c*/ 	.word	index@(.nv.constant0._Z19bitwise_xor__kernelIhEvPKT_S2_PS0_j)
        /*0070*/ 	.short	0x0380
        /*0072*/ 	.short	0x001c


	//----- nvinfo : EIATTR_SW_WAR
	.align		4
.L_215:
        /*0074*/ 	.byte	0x04, 0x36
        /*0076*/ 	.short	(.L_217 - .L_216)
.L_216:
        /*0078*/ 	.word	0x00000008
.L_217:


//--------------------- .nv.info._Z18bitwise_or__kernelIhEvPKT_S2_PS0_j --------------------------
	.section	.nv.info._Z18bitwise_or__kernelIhEvPKT_S2_PS0_j,"",@"SHT_CUDA_INFO"
	.sectionflags	@""
	.align	4


	//----- nvinfo : EIATTR_CUDA_API_VERSION
	.align		4
        /*0000*/ 	.byte	0x04, 0x37
        /*0002*/ 	.short	(.L_219 - .L_218)
.L_218:
        /*0004*/ 	.word	0x00000082


	//----- nvinfo : EIATTR_KPARAM_INFO
	.align		4
.L_219:
        /*0008*/ 	.byte	0x04, 0x17
        /*000a*/ 	.short	(.L_221 - .L_220)
.L_220:
        /*000c*/ 	.word	0x00000000
        /*0010*/ 	.short	0x0003
        /*0012*/ 	.short	0x0018
        /*0014*/ 	.byte	0x00, 0xf0, 0x11, 0x00


	//----- nvinfo : EIATTR_KPARAM_INFO
	.align		4
.L_221:
        /*0018*/ 	.byte	0x04, 0x17
        /*001a*/ 	.short	(.L_223 - .L_222)
.L_222:
        /*001c*/ 	.word	0x00000000
        /*0020*/ 	.short	0x0002
        /*0022*/ 	.short	0x0010
        /*0024*/ 	.byte	0x00, 0xf5, 0x21, 0x00


	//----- nvinfo : EIATTR_KPARAM_INFO
	.align		4
.L_223:
        /*0028*/ 	.byte	0x04, 0x17
        /*002a*/ 	.short	(.L_225 - .L_224)
.L_224:
        /*002c*/ 	.word	0x00000000
        /*0030*/ 	.short	0x0001
        /*0032*/ 	.short	0x0008
        /*0034*/ 	.byte	0x00, 0xf5, 0x21, 0x00


	//----- nvinfo : EIATTR_KPARAM_INFO
	.align		4
.L_225:
        /*0038*/ 	.byte	0x04, 0x17
        /*003a*/ 	.short	(.L_227 - .L_226)
.L_226:
        /*003c*/ 	.word	0x00000000
        /*0040*/ 	.short	0x0000
        /*0042*/ 	.short	0x0000
        /*0044*/ 	.byte	0x00, 0xf5, 0x21, 0x00


	//----- nvinfo : EIATTR_SPARSE_MMA_MASK
	.align		4
.L_227:
        /*0048*/ 	.byte	0x03, 0x50
        /*004a*/ 	.short	0x0000


	//----- nvinfo : EIATTR_MAXREG_COUNT
	.align		4
        /*004c*/ 	.byte	0x03, 0x1b
        /*004e*/ 	.short	0x00ff


	//----- nvinfo : EIATTR_MERCURY_ISA_VERSION
	.align		4
        /*0050*/ 	.byte	0x03, 0x5f
        /*0052*/ 	.short	0x0101


	//----- nvinfo : EIATTR_VRC_CTA_INIT_COUNT
	.align		4
        /*0054*/ 	.byte	0x02, 0x4a
	.zero		1
	.zero		1


	//----- nvinfo : EIATTR_EXIT_INSTR_OFFSETS
	.align		4
        /*0058*/ 	.byte	0x04, 0x1c
        /*005a*/ 	.short	(.L_229 - .L_228)


	//   ....[0]....
.L_228:
        /*005c*/ 	.word	0x00000070


	//   ....[1]....
        /*0060*/ 	.word	0x00000160


	//----- nvinfo : EIATTR_CBANK_PARAM_SIZE
	.align		4
.L_229:
        /*0064*/ 	.byte	0x03, 0x19
        /*0066*/ 	.short	0x001c


	//----- nvinfo : EIATTR_PARAM_CBANK
	.align		4
        /*0068*/ 	.byte	0x04, 0x0a
        /*006a*/ 	.short	(.L_231 - .L_230)
	.align		4
.L_230:
        /*006c*/ 	.word	index@(.nv.constant0._Z18bitwise_or__kernelIhEvPKT_S2_PS0_j)
        /*0070*/ 	.short	0x0380
        /*0072*/ 	.short	0x001c


	//----- nvinfo : EIATTR_SW_WAR
	.align		4
.L_231:
        /*0074*/ 	.byte	0x04, 0x36
        /*0076*/ 	.short	(.L_233 - .L_232)
.L_232:
        /*0078*/ 	.word	0x00000008
.L_233:


//--------------------- .nv.info._Z19bitwise_and__kernelIhEvPKT_S2_PS0_j --------------------------
	.section	.nv.info._Z19bitwise_and__kernelIhEvPKT_S2_PS0_j,"",@"SHT_CUDA_INFO"
	.sectionflags	@""
	.align	4


	//----- nvinfo : EIATTR_CUDA_API_VERSION
	.align		4
        /*0000*/ 	.byte	0x04, 0x37
        /*0002*/ 	.short	(.L_235 - .L_234)
.L_234:
        /*0004*/ 	.word	0x00000082


	//----- nvinfo : EIATTR_KPARAM_INFO
	.align		4
.L_235:
        /*0008*/ 	.byte	0x04, 0x17
        /*000a*/ 	.short	(.L_237 - .L_236)
.L_236:
        /*000c*/ 	.word	0x00000000
        /*0010*/ 	.short	0x0003
        /*0012*/ 	.short	0x0018
        /*0014*/ 	.byte	0x00, 0xf0, 0x11, 0x00


	//----- nvinfo : EIATTR_KPARAM_INFO
	.align		4
.L_237:
        /*0018*/ 	.byte	0x04, 0x17
        /*001a*/ 	.short	(.L_239 - .L_238)
.L_238:
        /*001c*/ 	.word	0x00000000
        /*0020*/ 	.short	0x0002
        /*0022*/ 	.short	0x0010
        /*0024*/ 	.byte	0x00, 0xf5, 0x21, 0x00


	//----- nvinfo : EIATTR_KPARAM_INFO
	.align		4
.L_239:
        /*0028*/ 	.byte	0x04, 0x17
        /*002a*/ 	.short	(.L_241 - .L_240)
.L_240:
        /*002c*/ 	.word	0x00000000
        /*0030*/ 	.short	0x0001
        /*0032*/ 	.short	0x0008
        /*0034*/ 	.byte	0x00, 0xf5, 0x21, 0x00


	//----- nvinfo : EIATTR_KPARAM_INFO
	.align		4
.L_241:
        /*0038*/ 	.byte	0x04, 0x17
        /*003a*/ 	.short	(.L_243 - .L_242)
.L_242:
        /*003c*/ 	.word	0x00000000
        /*0040*/ 	.short	0x0000
        /*0042*/ 	.short	0x0000
        /*0044*/ 	.byte	0x00, 0xf5, 0x21, 0x00


	//----- nvinfo : EIATTR_SPARSE_MMA_MASK
	.align		4
.L_243:
        /*0048*/ 	.byte	0x03, 0x50
        /*004a*/ 	.short	0x0000


	//----- nvinfo : EIATTR_MAXREG_COUNT
	.align		4
        /*004c*/ 	.byte	0x03, 0x1b
        /*004e*/ 	.short	0x00ff


	//----- nvinfo : EIATTR_MERCURY_ISA_VERSION
	.align		4
        /*0050*/ 	.byte	0x03, 0x5f
        /*0052*/ 	.short	0x0101


	//----- nvinfo : EIATTR_VRC_CTA_INIT_COUNT
	.align		4
        /*0054*/ 	.byte	0x02, 0x4a
	.zero		1
	.zero		1


	//----- nvinfo : EIATTR_EXIT_INSTR_OFFSETS
	.align		4
        /*0058*/ 	.byte	0x04, 0x1c
        /*005a*/ 	.short	(.L_245 - .L_244)


	//   ....[0]....
.L_244:
        /*005c*/ 	.word	0x00000070


	//   ....[1]....
        /*0060*/ 	.word	0x00000160


	//----- nvinfo : EIATTR_CBANK_PARAM_SIZE
	.align		4
.L_245:
        /*0064*/ 	.byte	0x03, 0x19
        /*0066*/ 	.short	0x001c


	//----- nvinfo : EIATTR_PARAM_CBANK
	.align		4
        /*0068*/ 	.byte	0x04, 0x0a
        /*006a*/ 	.short	(.L_247 - .L_246)
	.align		4
.L_246:
        /*006c*/ 	.word	index@(.nv.constant0._Z19bitwise_and__kernelIhEvPKT_S2_PS0_j)
        /*0070*/ 	.short	0x0380
        /*0072*/ 	.short	0x001c


	//----- nvinfo : EIATTR_SW_WAR
	.align		4
.L_247:
        /*0074*/ 	.byte	0x04, 0x36
        /*0076*/ 	.short	(.L_249 - .L_248)
.L_248:
        /*0078*/ 	.word	0x00000008
.L_249:


//--------------------- .nv.callgraph             --------------------------
	.section	.nv.callgraph,"",@"SHT_CUDA_CALLGRAPH"
	.align	4
	.sectionentsize	8
	.align		4
        /*0000*/ 	.word	0x00000000
	.align		4
        /*0004*/ 	.word	0xffffffff
	.align		4
        /*0008*/ 	.word	0x00000000
	.align		4
        /*000c*/ 	.word	0xfffffffe
	.align		4
        /*0010*/ 	.word	0x00000000
	.align		4
        /*0014*/ 	.word	0xfffffffd
	.align		4
        /*0018*/ 	.word	0x00000000
	.align		4
        /*001c*/ 	.word	0xfffffffc


//--------------------- .nv.constant4             --------------------------
	.section	.nv.constant4,"a",@progbits
	.align	8
	.align		8
.nv.constant4:
        /*0000*/ 	.dword	_ZN34_INTERNAL_36fbc729_4_k_cu_27de4c474cuda3std3__45__cpo5beginE
	.align		8
        /*0008*/ 	.dword	_ZN34_INTERNAL_36fbc729_4_k_cu_27de4c474cuda3std3__45__cpo3endE
	.align		8
        /*0010*/ 	.dword	_ZN34_INTERNAL_36fbc729_4_k_cu_27de4c474cuda3std3__45__cpo6cbeginE
	.align		8
        /*0018*/ 	.dword	_ZN34_INTERNAL_36fbc729_4_k_cu_27de4c474cuda3std3__45__cpo4cendE
	.align		8
        /*0020*/ 	.dword	_ZN34_INTERNAL_36fbc729_4_k_cu_27de4c474cuda3std3__45__cpo6rbeginE
	.align		8
        /*0028*/ 	.dword	_ZN34_INTERNAL_36fbc729_4_k_cu_27de4c474cuda3std3__45__cpo4rendE
	.align		8
        /*0030*/ 	.dword	_ZN34_INTERNAL_36fbc729_4_k_cu_27de4c474cuda3std3__45__cpo7crbeginE
	.align		8
        /*0038*/ 	.dword	_ZN34_INTERNAL_36fbc729_4_k_cu_27de4c474cuda3std3__45__cpo5crendE
	.align		8
        /*0040*/ 	.dword	_ZN34_INTERNAL_36fbc729_4_k_cu_27de4c474cuda3std3__436_GLOBAL__N__36fbc729_4_k_cu_27de4c476ignoreE
	.align		8
        /*0048*/ 	.dword	_ZN34_INTERNAL_36fbc729_4_k_cu_27de4c474cuda3std3__419piecewise_constructE
	.align		8
        /*0050*/ 	.dword	_ZN34_INTERNAL_36fbc729_4_k_cu_27de4c474cuda3std3__48in_placeE
	.align		8
        /*0058*/ 	.dword	_ZN34_INTERNAL_36fbc729_4_k_cu_27de4c474cuda3std3__420unreachable_sentinelE
	.align		8
        /*0060*/ 	.dword	_ZN34_INTERNAL_36fbc729_4_k_cu_27de4c474cuda3std3__47nulloptE
	.align		8
        /*0068*/ 	.dword	_ZN34_INTERNAL_36fbc729_4_k_cu_27de4c474cuda3std3__48unexpectE
	.align		8
        /*0070*/ 	.dword	_ZN34_INTERNAL_36fbc729_4_k_cu_27de4c474cuda3std6ranges3__45__cpo4swapE
	.align		8
        /*0078*/ 	.dword	_ZN34_INTERNAL_36fbc729_4_k_cu_27de4c474cuda3std6ranges3__45__cpo9iter_moveE
	.align		8
        /*0080*/ 	.dword	_ZN34_INTERNAL_36fbc729_4_k_cu_27de4c474cuda3std6ranges3__45__cpo5beginE
	.align		8
        /*0088*/ 	.dword	_ZN34_INTERNAL_36fbc729_4_k_cu_27de4c474cuda3std6ranges3__45__cpo3endE
	.align		8
        /*0090*/ 	.dword	_ZN34_INTERNAL_36fbc729_4_k_cu_27de4c474cuda3std6ranges3__45__cpo6cbeginE
	.align		8
        /*0098*/ 	.dword	_ZN34_INTERNAL_36fbc729_4_k_cu_27de4c474cuda3std6ranges3__45__cpo4cendE
	.align		8
        /*00a0*/ 	.dword	_ZN34_INTERNAL_36fbc729_4_k_cu_27de4c474cuda3std6ranges3__45__cpo7advanceE
	.align		8
        /*00a8*/ 	.dword	_ZN34_INTERNAL_36fbc729_4_k_cu_27de4c474cuda3std6ranges3__45__cpo9iter_swapE
	.align		8
        /*00b0*/ 	.dword	_ZN34_INTERNAL_36fbc729_4_k_cu_27de4c474cuda3std6ranges3__45__cpo4nextE
	.align		8
        /*00b8*/ 	.dword	_ZN34_INTERNAL_36fbc729_4_k_cu_27de4c474cuda3std6ranges3__45__cpo4prevE
	.align		8
        /*00c0*/ 	.dword	_ZN34_INTERNAL_36fbc729_4_k_cu_27de4c474cuda3std6ranges3__45__cpo4dataE
	.align		8
        /*00c8*/ 	.dword	_ZN34_INTERNAL_36fbc729_4_k_cu_27de4c474cuda3std6ranges3__45__cpo5cdataE
	.align		8
        /*00d0*/ 	.dword	_ZN34_INTERNAL_36fbc729_4_k_cu_27de4c474cuda3std6ranges3__45__cpo4sizeE
	.align		8
        /*00d8*/ 	.dword	_ZN34_INTERNAL_36fbc729_4_k_cu_27de4c474cuda3std6ranges3__45__cpo5ssizeE
	.align		8
        /*00e0*/ 	.dword	_ZN34_INTERNAL_36fbc729_4_k_cu_27de4c474cuda3std6ranges3__45__cpo8distanceE
	.align		8
        /*00e8*/ 	.dword	_ZN34_INTERNAL_36fbc729_4_k_cu_27de4c476thrust24THRUST_300001_SM_1000_NS6system6detail10sequential3seqE
	.align		8
        /*00f0*/ 	.dword	_ZN34_INTERNAL_36fbc729_4_k_cu_27de4c476thrust24THRUST_300001_SM_1000_NS12placeholders2_1E
	.align		8
        /*00f8*/ 	.dword	_ZN34_INTERNAL_36fbc729_4_k_cu_27de4c476thrust24THRUST_300001_SM_1000_NS12placeholders2_2E
	.align		8
        /*0100*/ 	.dword	_ZN34_INTERNAL_36fbc729_4_k_cu_27de4c476thrust24THRUST_300001_SM_1000_NS12placeholders2_3E
	.align		8
        /*0108*/ 	.dword	_ZN34_INTERNAL_36fbc729_4_k_cu_27de4c476thrust24THRUST_300001_SM_1000_NS12placeholders2_4E
	.align		8
        /*0110*/ 	.dword	_ZN34_INTERNAL_36fbc729_4_k_cu_27de4c476thrust24THRUST_300001_SM_1000_NS12placeholders2_5E
	.align		8
        /*0118*/ 	.dword	_ZN34_INTERNAL_36fbc729_4_k_cu_27de4c476thrust24THRUST_300001_SM_1000_NS12placeholders2_6E
	.align		8
        /*0120*/ 	.dword	_ZN34_INTERNAL_36fbc729_4_k_cu_27de4c476thrust24THRUST_300001_SM_1000_NS12placeholders2_7E
	.align		8
        /*0128*/ 	.dword	_ZN34_INTERNAL_36fbc729_4_k_cu_27de4c476thrust24THRUST_300001_SM_1000_NS12placeholders2_8E
	.align		8
        /*0130*/ 	.dword	_ZN34_INTERNAL_36fbc729_4_k_cu_27de4c476thrust24THRUST_300001_SM_1000_NS12placeholders2_9E
	.align		8
        /*0138*/ 	.dword	_ZN34_INTERNAL_36fbc729_4_k_cu_27de4c476thrust24THRUST_300001_SM_1000_NS12placeholders3_10E


//--------------------- .text._ZN3cub18CUB_300001_SM_10006detail11EmptyKernelIvEEvv --------------------------
	.section	.text._ZN3cub18CUB_300001_SM_10006detail11EmptyKernelIvEEvv,"ax",@progbits
	.align	128
        .global         _ZN3cub18CUB_300001_SM_10006detail11EmptyKernelIvEEvv
        .type           _ZN3cub18CUB_300001_SM_10006detail11EmptyKernelIvEEvv,@function
        .size           _ZN3cub18CUB_300001_SM_10006detail11EmptyKernelIvEEvv,(.L_x_10 - _ZN3cub18CUB_300001_SM_10006detail11EmptyKernelIvEEvv)
        .other          _ZN3cub18CUB_300001_SM_10006detail11EmptyKernelIvEEvv,@"STO_CUDA_ENTRY STV_DEFAULT"
_ZN3cub18CUB_300001_SM_10006detail11EmptyKernelIvEEvv:
.text._ZN3cub18CUB_300001_SM_10006detail11EmptyKernelIvEEvv:
[----:B------:R-:W-:Y:S01]  /*0000*/  LDC R1, c[0x0][0x37c] ;  /* 0x0000df00ff017b82 */ /* 0x000fe20000000800 */
[----:B------:R-:W-:Y:S05]  /*0010*/  EXIT ;  /* 0x000000000000794d */ /* 0x000fea0003800000 */
.L_x_0:
[----:B------:R-:W-:-:S00]  /*0020*/  BRA `(.L_x_0) ;  /* 0xfffffffc00fc7947 */ /* 0x000fc0000383ffff */
[----:B------:R-:W-:-:S00]  /*0030*/  NOP ;  /* 0x0000000000007918 */ /* 0x000fc00000000000 */
        /* <DEDUP_REMOVED lines=12> */
.L_x_10:


//--------------------- .text._Z19bitwise_xor__kernelIlEvPKT_S2_PS0_j --------------------------
	.section	.text._Z19bitwise_xor__kernelIlEvPKT_S2_PS0_j,"ax",@progbits
	.align	128
        .global         _Z19bitwise_xor__kernelIlEvPKT_S2_PS0_j
        .type           _Z19bitwise_xor__kernelIlEvPKT_S2_PS0_j,@function
        .size           _Z19bitwise_xor__kernelIlEvPKT_S2_PS0_j,(.L_x_11 - _Z19bitwise_xor__kernelIlEvPKT_S2_PS0_j)
        .other          _Z19bitwise_xor__kernelIlEvPKT_S2_PS0_j,@"STO_CUDA_ENTRY STV_DEFAULT"
_Z19bitwise_xor__kernelIlEvPKT_S2_PS0_j:
.text._Z19bitwise_xor__kernelIlEvPKT_S2_PS0_j:
[----:B------:R-:W-:Y:S01]  /*0000*/  LDC R1, c[0x0][0x37c] ;  /* 0x0000df00ff017b82 */ /* 0x000fe20000000800 */
[----:B------:R-:W0:Y:S07]  /*0010*/  S2R R0, SR_TID.X ;  /* 0x0000000000007919 */ /* 0x000e2e0000002100 */
[----:B------:R-:W0:Y:S01]  /*0020*/  S2UR UR4, SR_CTAID.X ;  /* 0x00000000000479c3 */ /* 0x000e220000002500 */
[----:B------:R-:W1:Y:S07]  /*0030*/  LDCU UR5, c[0x0][0x398] ;  /* 0x00007300ff0577ac */ /* 0x000e6e0008000800 */
[----:B------:R-:W0:Y:S02]  /*0040*/  LDC R11, c[0x0][0x360] ;  /* 0x0000d800ff0b7b82 */ /* 0x000e240000000800 */
[----:B0-----:R-:W-:-:S05]  /*0050*/  IMAD R11, R11, UR4, R0 ;  /* 0x000000040b0b7c24 */ /* 0x001fca000f8e0200 */
[----:B-1----:R-:W-:-:S13]  /*0060*/  ISETP.GE.U32.AND P0, PT, R11, UR5, PT ;  /* 0x000000050b007c0c */ /* 0x002fda000bf06070 */
[----:B------:R-:W-:Y:S05]  /*0070*/  @P0 EXIT ;  /* 0x000000000000094d */ /* 0x000fea0003800000 */
[----:B------:R-:W0:Y:S01]  /*0080*/  LDC.64 R2, c[0x0][0x380] ;  /* 0x0000e000ff027b82 */ /* 0x000e220000000a00 */
[----:B------:R-:W1:Y:S07]  /*0090*/  LDCU.64 UR4, c[0x0][0x358] ;  /* 0x00006b00ff0477ac */ /* 0x000e6e0008000a00 */
[----:B------:R-:W2:Y:S08]  /*00a0*/  LDC.64 R4, c[0x0][0x388] ;  /* 0x0000e200ff047b82 */ /* 0x000eb00000000a00 */
[----:B------:R-:W3:Y:S01]  /*00b0*/  LDC.64 R6, c[0x0][0x390] ;  /* 0x0000e400ff067b82 */ /* 0x000ee20000000a00 */
[----:B0-----:R-:W-:-:S06]  /*00c0*/  IMAD.WIDE R2, R11, 0x8, R2 ;  /* 0x000000080b027825 */ /* 0x001fcc00078e0202 */
[----:B-1----:R-:W4:Y:S01]  /*00d0*/  LDG.E.64 R2, desc[UR4][R2.64] ;  /* 0x0000000402027981 */ /* 0x002f22000c1e1b00 */
[----:B--2---:R-:W-:-:S06]  /*00e0*/  IMAD.WIDE R4, R11, 0x8, R4 ;  /* 0x000000080b047825 */ /* 0x004fcc00078e0204 */
[----:B------:R-:W4:Y:S01]  /*00f0*/  LDG.E.64 R4, desc[UR4][R4.64] ;  /* 0x0000000404047981 */ /* 0x000f22000c1e1b00 */
[----:B---3--:R-:W-:Y:S01]  /*0100*/  IMAD.WIDE R6, R11, 0x8, R6 ;  /* 0x000000080b067825 */ /* 0x008fe200078e0206 */
[----:B----4-:R-:W-:Y:S02]  /*0110*/  LOP3.LUT R8, R4, R2, RZ, 0x3c, !PT ;  /* 0x0000000204087212 */ /* 0x010fe400078e3cff */
[----:B------:R-:W-:-:S05]  /*0120*/  LOP3.LUT R9, R5, R3, RZ, 0x3c, !PT ;  /* 0x0000000305097212 */ /* 0x000fca00078e3cff */
[----:B------:R-:W-:Y:S01]  /*0130*/  STG.E.64 desc[UR4][R6.64], R8 ;  /* 0x0000000806007986 */ /* 0x000fe2000c101b04 */
[----:B------:R-:W-:Y:S05]  /*0140*/  EXIT ;  /* 0x000000000000794d */ /* 0x000fea0003800000 */
.L_x_1:
        /* <DEDUP_REMOVED lines=11> */
.L_x_11:


//--------------------- .text._Z18bitwise_or__kernelIlEvPKT_S2_PS0_j --------------------------
	.section	.text._Z18bitwise_or__kernelIlEvPKT_S2_PS0_j,"ax",@progbits
	.align	128
        .global         _Z18bitwise_or__kernelIlEvPKT_S2_PS0_j
        .type           _Z18bitwise_or__kernelIlEvPKT_S2_PS0_j,@function
        .size           _Z18bitwise_or__kernelIlEvPKT_S2_PS0_j,(.L_x_12 - _Z18bitwise_or__kernelIlEvPKT_S2_PS0_j)
        .other          _Z18bitwise_or__kernelIlEvPKT_S2_PS0_j,@"STO_CUDA_ENTRY STV_DEFAULT"
_Z18bitwise_or__kernelIlEvPKT_S2_PS0_j:
.text._Z18bitwise_or__kernelIlEvPKT_S2_PS0_j:
        /* <DEDUP_REMOVED lines=21> */
.L_x_2:
        /* <DEDUP_REMOVED lines=11> */
.L_x_12:


//--------------------- .text._Z19bitwise_and__kernelIlEvPKT_S2_PS0_j --------------------------
	.section	.text._Z19bitwise_and__kernelIlEvPKT_S2_PS0_j,"ax",@progbits
	.align	128
        .global         _Z19bitwise_and__kernelIlEvPKT_S2_PS0_j
        .type           _Z19bitwise_and__kernelIlEvPKT_S2_PS0_j,@function
        .size           _Z19bitwise_and__kernelIlEvPKT_S2_PS0_j,(.L_x_13 - _Z19bitwise_and__kernelIlEvPKT_S2_PS0_j)
        .other          _Z19bitwise_and__kernelIlEvPKT_S2_PS0_j,@"STO_CUDA_ENTRY STV_DEFAULT"
_Z19bitwise_and__kernelIlEvPKT_S2_PS0_j:
.text._Z19bitwise_and__kernelIlEvPKT_S2_PS0_j:
        /* <DEDUP_REMOVED lines=21> */
.L_x_3:
        /* <DEDUP_REMOVED lines=11> */
.L_x_13:


//--------------------- .text._Z19bitwise_xor__kernelIjEvPKT_S2_PS0_j --------------------------
	.section	.text._Z19bitwise_xor__kernelIjEvPKT_S2_PS0_j,"ax",@progbits
	.align	128
        .global         _Z19bitwise_xor__kernelIjEvPKT_S2_PS0_j
        .type           _Z19bitwise_xor__kernelIjEvPKT_S2_PS0_j,@function
        .size           _Z19bitwise_xor__kernelIjEvPKT_S2_PS0_j,(.L_x_14 - _Z19bitwise_xor__kernelIjEvPKT_S2_PS0_j)
        .other          _Z19bitwise_xor__kernelIjEvPKT_S2_PS0_j,@"STO_CUDA_ENTRY STV_DEFAULT"
_Z19bitwise_xor__kernelIjEvPKT_S2_PS0_j:
.text._Z19bitwise_xor__kernelIjEvPKT_S2_PS0_j:
        /* <DEDUP_REMOVED lines=13> */
[----:B-1----:R-:W4:Y:S01]  /*00d0*/  LDG.E R2, desc[UR4][R2.64] ;  /* 0x0000000402027981 */ /* 0x002f22000c1e1900 */
[----:B--2---:R-:W-:-:S06]  /*00e0*/  IMAD.WIDE R4, R9, 0x4, R4 ;  /* 0x0000000409047825 */ /* 0x004fcc00078e0204 */
[----:B------:R-:W4:Y:S01]  /*00f0*/  LDG.E R5, desc[UR4][R4.64] ;  /* 0x0000000404057981 */ /* 0x000f22000c1e1900 */
[----:B---3--:R-:W-:Y:S01]  /*0100*/  IMAD.WIDE R6, R9, 0x4, R6 ;  /* 0x0000000409067825 */ /* 0x008fe200078e0206 */
[----:B----4-:R-:W-:-:S05]  /*0110*/  LOP3.LUT R9, R5, R2, RZ, 0x3c, !PT ;  /* 0x0000000205097212 */ /* 0x010fca00078e3cff */
[----:B------:R-:W-:Y:S01]  /*0120*/  STG.E desc[UR4][R6.64], R9 ;  /* 0x0000000906007986 */ /* 0x000fe2000c101904 */
[----:B------:R-:W-:Y:S05]  /*0130*/  EXIT ;  /* 0x000000000000794d */ /* 0x000fea0003800000 */
.L_x_4:
        /* <DEDUP_REMOVED lines=12> */
.L_x_14:


//--------------------- .text._Z18bitwise_or__kernelIjEvPKT_S2_PS0_j --------------------------
	.section	.text._Z18bitwise_or__kernelIjEvPKT_S2_PS0_j,"ax",@progbits
	.align	128
        .global         _Z18bitwise_or__kernelIjEvPKT_S2_PS0_j
        .type           _Z18bitwise_or__kernelIjEvPKT_S2_PS0_j,@function
        .size           _Z18bitwise_or__kernelIjEvPKT_S2_PS0_j,(.L_x_15 - _Z18bitwise_or__kernelIjEvPKT_S2_PS0_j)
        .other          _Z18bitwise_or__kernelIjEvPKT_S2_PS0_j,@"STO_CUDA_ENTRY STV_DEFAULT"
_Z18bitwise_or__kernelIjEvPKT_S2_PS0_j:
.text._Z18bitwise_or__kernelIjEvPKT_S2_PS0_j:
        /* <DEDUP_REMOVED lines=20> */
.L_x_5:
        /* <DEDUP_REMOVED lines=12> */
.L_x_15:


//--------------------- .text._Z19bitwise_and__kernelIjEvPKT_S2_PS0_j --------------------------
	.section	.text._Z19bitwise_and__kernelIjEvPKT_S2_PS0_j,"ax",@progbits
	.align	128
        .global         _Z19bitwise_and__kernelIjEvPKT_S2_PS0_j
        .type           _Z19bitwise_and__kernelIjEvPKT_S2_PS0_j,@function
        .size           _Z19bitwise_and__kernelIjEvPKT_S2_PS0_j,(.L_x_16 - _Z19bitwise_and__kernelIjEvPKT_S2_PS0_j)
        .other          _Z19bitwise_and__kernelIjEvPKT_S2_PS0_j,@"STO_CUDA_ENTRY STV_DEFAULT"
_Z19bitwise_and__kernelIjEvPKT_S2_PS0_j:
.text._Z19bitwise_and__kernelIjEvPKT_S2_PS0_j:
        /* <DEDUP_REMOVED lines=20> */
.L_x_6:
        /* <DEDUP_REMOVED lines=12> */
.L_x_16:


//--------------------- .text._Z19bitwise_xor__kernelIhEvPKT_S2_PS0_j --------------------------
	.section	.text._Z19bitwise_xor__kernelIhEvPKT_S2_PS0_j,"ax",@progbits
	.align	128
        .global         _Z19bitwise_xor__kernelIhEvPKT_S2_PS0_j
        .type           _Z19bitwise_xor__kernelIhEvPKT_S2_PS0_j,@function
        .size           _Z19bitwise_xor__kernelIhEvPKT_S2_PS0_j,(.L_x_17 - _Z19bitwise_xor__kernelIhEvPKT_S2_PS0_j)
        .other          _Z19bitwise_xor__kernelIhEvPKT_S2_PS0_j,@"STO_CUDA_ENTRY STV_DEFAULT"
_Z19bitwise_xor__kernelIhEvPKT_S2_PS0_j:
.text._Z19bitwise_xor__kernelIhEvPKT_S2_PS0_j:
        /* <DEDUP_REMOVED lines=8> */
[----:B------:R-:W0:Y:S01]  /*0080*/  LDCU.128 UR8, c[0x0][0x380] ;  /* 0x00007000ff0877ac */ /* 0x000e220008000c00 */
[----:B------:R-:W-:Y:S01]  /*0090*/  SHF.R.S32.HI R0, RZ, 0x1f, R6 ;  /* 0x0000001fff007819 */ /* 0x000fe20000011406 */
[----:B------:R-:W1:Y:S01]  /*00a0*/  LDCU.64 UR4, c[0x0][0x358] ;  /* 0x00006b00ff0477ac */ /* 0x000e620008000a00 */
[----:B------:R-:W2:Y:S01]  /*00b0*/  LDCU.64 UR6, c[0x0][0x390] ;  /* 0x00007200ff0677ac */ /* 0x000ea20008000a00 */
[C---:B0-----:R-:W-:Y:S02]  /*00c0*/  IADD3 R4, P1, PT, R6.reuse, UR10, RZ ;  /* 0x0000000a06047c10 */ /* 0x041fe4000ff3e0ff */
[----:B------:R-:W-:Y:S02]  /*00d0*/  IADD3 R2, P0, PT, R6, UR8, RZ ;  /* 0x0000000806027c10 */ /* 0x000fe4000ff1e0ff */
[C---:B------:R-:W-:Y:S02]  /*00e0*/  IADD3.X R5, PT, PT, R0.reuse, UR11, RZ, P1, !PT ;  /* 0x0000000b00057c10 */ /* 0x040fe40008ffe4ff */
[----:B------:R-:W-:-:S04]  /*00f0*/  IADD3.X R3, PT, PT, R0, UR9, RZ, P0, !PT ;  /* 0x0000000900037c10 */ /* 0x000fc800087fe4ff */
[----:B-1----:R-:W3:Y:S04]  /*0100*/  LDG.E.U8 R5, desc[UR4][R4.64] ;  /* 0x0000000404057981 */ /* 0x002ee8000c1e1100 */
[----:B------:R-:W3:Y:S01]  /*0110*/  LDG.E.U8 R2, desc[UR4][R2.64] ;  /* 0x0000000402027981 */ /* 0x000ee2000c1e1100 */
[----:B--2---:R-:W-:-:S04]  /*0120*/  IADD3 R6, P0, PT, R6, UR6, RZ ;  /* 0x0000000606067c10 */ /* 0x004fc8000ff1e0ff */
[----:B------:R-:W-:Y:S02]  /*0130*/  IADD3.X R7, PT, PT, R0, UR7, RZ, P0, !PT ;  /* 0x0000000700077c10 */ /* 0x000fe400087fe4ff */
[----:B---3--:R-:W-:-:S05]  /*0140*/  LOP3.LUT R9, R5, R2, RZ, 0x3c, !PT ;  /* 0x0000000205097212 */ /* 0x008fca00078e3cff */
[----:B------:R-:W-:Y:S01]  /*0150*/  STG.E.U8 desc[UR4][R6.64], R9 ;  /* 0x0000000906007986 */ /* 0x000fe2000c101104 */
[----:B------:R-:W-:Y:S05]  /*0160*/  EXIT ;  /* 0x000000000000794d */ /* 0x000fea0003800000 */
.L_x_7:
        /* <DEDUP_REMOVED lines=9> */
.L_x_17:


//--------------------- .text._Z18bitwise_or__kernelIhEvPKT_S2_PS0_j --------------------------
	.section	.text._Z18bitwise_or__kernelIhEvPKT_S2_PS0_j,"ax",@progbits
	.align	128
        .global         _Z18bitwise_or__kernelIhEvPKT_S2_PS0_j
        .type           _Z18bitwise_or__kernelIhEvPKT_S2_PS0_j,@function
        .size           _Z18bitwise_or__kernelIhEvPKT_S2_PS0_j,(.L_x_18 - _Z18bitwise_or__kernelIhEvPKT_S2_PS0_j)
        .other          _Z18bitwise_or__kernelIhEvPKT_S2_PS0_j,@"STO_CUDA_ENTRY STV_DEFAULT"
_Z18bitwise_or__kernelIhEvPKT_S2_PS0_j:
.text._Z18bitwise_or__kernelIhEvPKT_S2_PS0_j:
        /* <DEDUP_REMOVED lines=23> */
.L_x_8:
        /* <DEDUP_REMOVED lines=9> */
.L_x_18:


//--------------------- .text._Z19bitwise_and__kernelIhEvPKT_S2_PS0_j --------------------------
	.section	.text._Z19bitwise_and__kernelIhEvPKT_S2_PS0_j,"ax",@progbits
	.align	128
        .global         _Z19bitwise_and__kernelIhEvPKT_S2_PS0_j
        .type           _Z19bitwise_and__kernelIhEvPKT_S2_PS0_j,@function
        .size           _Z19bitwise_and__kernelIhEvPKT_S2_PS0_j,(.L_x_19 - _Z19bitwise_and__kernelIhEvPKT_S2_PS0_j)
        .other          _Z19bitwise_and__kernelIhEvPKT_S2_PS0_j,@"STO_CUDA_ENTRY STV_DEFAULT"
_Z19bitwise_and__kernelIhEvPKT_S2_PS0_j:
.text._Z19bitwise_and__kernelIhEvPKT_S2_PS0_j:
        /* <DEDUP_REMOVED lines=23> */
.L_x_9:
        /* <DEDUP_REMOVED lines=9> */
.L_x_19:


//--------------------- .nv.shared.reserved.0     --------------------------
	.section	.nv.shared.reserved.0,"aw",@nobits
	.weak		__nv_reservedSMEM_offset_0_alias
	.size		__nv_reservedSMEM_offset_0_alias, 0, 64
	.other		__nv_reservedSMEM_offset_0_alias,@"STO_CUDA_RESERVED_SHARED STV_DEFAULT"
__nv_reservedSMEM_offset_0_alias:
	.zero		0
	.zero		64


//--------------------- .nv.global                --------------------------
	.section	.nv.global,"aw",@nobits
.nv.global:
	.type		_ZN34_INTERNAL_36fbc729_4_k_cu_27de4c476thrust24THRUST_300001_SM_1000_NS12placeholders2_5E,@object
	.size		_ZN34_INTERNAL_36fbc729_4_k_cu_27de4c476thrust24THRUST_300001_SM_1000_NS12placeholders2_5E,(_ZN34_INTERNAL_36fbc729_4_k_cu_27de4c474cuda3std3__45__cpo6cbeginE - _ZN34_INTERNAL_36fbc729_4_k_cu_27de4c476thrust24THRUST_300001_SM_1000_NS12placeholders2_5E)
_ZN34_INTERNAL_36fbc729_4_k_cu_27de4c476thrust24THRUST_300001_SM_1000_NS12placeholders2_5E:
	.zero		1
	.type		_ZN34_INTERNAL_36fbc729_4_k_cu_27de4c474cuda3std3__45__cpo6cbeginE,@object
	.size		_ZN34_INTERNAL_36fbc729_4_k_cu_27de4c474cuda3std3__45__cpo6cbeginE,(_ZN34_INTERNAL_36fbc729_4_k_cu_27de4c474cuda3std6ranges3__45__cpo6cbeginE - _ZN34_INTERNAL_36fbc729_4_k_cu_27de4c474cuda3std3__45__cpo6cbeginE)
_ZN34_INTERNAL_36fbc729_4_k_cu_27de4c474cuda3std3__45__cpo6cbeginE:
	.zero		1
	.type		_ZN34_INTERNAL_36fbc729_4_k_cu_27de4c474cuda3std6ranges3__45__cpo6cbeginE,@object
	.size		_ZN34_INTERNAL_36fbc729_4_k_cu_27de4c474cuda3std6ranges3__45__cpo6cbeginE,(_ZN34_INTERNAL_36fbc729_4_k_cu_27de4c474cuda3std3__48in_placeE - _ZN34_INTERNAL_36fbc729_4_k_cu_27de4c474cuda3std6ranges3__45__cpo6cbeginE)
_ZN34_INTERNAL_36fbc729_4_k_cu_27de4c474cuda3std6ranges3__45__cpo6cbeginE:
	.zero		1
	.type		_ZN34_INTERNAL_36fbc729_4_k_cu_27de4c474cuda3std3__48in_placeE,@object
	.size		_ZN34_INTERNAL_36fbc729_4_k_cu_27de4c474cuda3std3__48in_placeE,(_ZN34_INTERNAL_36fbc729_4_k_cu_27de4c474cuda3std6ranges3__45__cpo4sizeE - _ZN34_INTERNAL_36fbc729_4_k_cu_27de4c474cuda3std3__48in_placeE)
_ZN34_INTERNAL_36fbc729_4_k_cu_27de4c474cuda3std3__48in_placeE:
	.zero		1
	.type		_ZN34_INTERNAL_36fbc729_4_k_cu_27de4c474cuda3std6ranges3__45__cpo4sizeE,@object
	.size		_ZN34_INTERNAL_36fbc729_4_k_cu_27de4c474cuda3std6ranges3__45__cpo4sizeE,(_ZN34_INTERNAL_36fbc729_4_k_cu_27de4c476thrust24THRUST_300001_SM_1000_NS12placeholders2_9E - _ZN34_INTERNAL_36fbc729_4_k_cu_27de4c474cuda3std6ranges3__45__cpo4sizeE)
_ZN34_INTERNAL_36fbc729_4_k_cu_27de4c474cuda3std6ranges3__45__cpo4sizeE:
	.zero		1
	.type		_ZN34_INTERNAL_36fbc729_4_k_cu_27de4c476thrust24THRUST_300001_SM_1000_NS12placeholders2_9E,@object
	.size		_ZN34_INTERNAL_36fbc729_4_k_cu_27de4c476thrust24THRUST_300001_SM_1000_NS12placeholders2_9E,(_ZN34_INTERNAL_36fbc729_4_k_cu_27de4c474cuda3std3__45__cpo7crbeginE - _ZN34_INTERNAL_36fbc729_4_k_cu_27de4c476thrust24THRUST_300001_SM_1000_NS12placeholders2_9E)
_ZN34_INTERNAL_36fbc729_4_k_cu_27de4c476thrust24THRUST_300001_SM_1000_NS12placeholders2_9E:
	.zero		1
	.type		_ZN34_INTERNAL_36fbc729_4_k_cu_27de4c474cuda3std3__45__cpo7crbeginE,@object
	.size		_ZN34_INTERNAL_36fbc729_4_k_cu_27de4c474cuda3std3__45__cpo7crbeginE,(_ZN34_INTERNAL_36fbc729_4_k_cu_27de4c474cuda3std6ranges3__45__cpo4nextE - _ZN34_INTERNAL_36fbc729_4_k_cu_27de4c474cuda3std3__45__cpo7crbeginE)
_ZN34_INTERNAL_36fbc729_4_k_cu_27de4c474cuda3std3__45__cpo7crbeginE:
	.zero		1
	.type		_ZN34_INTERNAL_36fbc729_4_k_cu_27de4c474cuda3std6ranges3__45__cpo4nextE,@object
	.size		_ZN34_INTERNAL_36fbc729_4_k_cu_27de4c474cuda3std6ranges3__45__cpo4nextE,(_ZN34_INTERNAL_36fbc729_4_k_cu_27de4c474cuda3std6ranges3__45__cpo4swapE - _ZN34_INTERNAL_36fbc729_4_k_cu_27de4c474cuda3std6ranges3__45__cpo4nextE)
_ZN34_INTERNAL_36fbc729_4_k_cu_27de4c474cuda3std6ranges3__45__cpo4nextE:
	.zero		1
	.type		_ZN34_INTERNAL_36fbc729_4_k_cu_27de4c474cuda3std6ranges3__45__cpo4swapE,@object
	.size		_ZN34_INTERNAL_36fbc729_4_k_cu_27de4c474cuda3std6ranges3__45__cpo4swapE,(_ZN34_INTERNAL_36fbc729_4_k_cu_27de4c476thrust24THRUST_300001_SM_1000_NS12placeholders2_1E - _ZN34_INTERNAL_36fbc729_4_k_cu_27de4c474cuda3std6ranges3__45__cpo4swapE)
_ZN34_INTERNAL_36fbc729_4_k_cu_27de4c474cuda3std6ranges3__45__cpo4swapE:
	.zero		1
	.type		_ZN34_INTERNAL_36fbc729_4_k_cu_27de4c476thrust24THRUST_300001_SM_1000_NS12placeholders2_1E,@object
	.size		_ZN34_INTERNAL_36fbc729_4_k_cu_27de4c476thrust24THRUST_300001_SM_1000_NS12placeholders2_1E,(_ZN34_INTERNAL_36fbc729_4_k_cu_27de4c476thrust24THRUST_300001_SM_1000_NS12placeholders2_3E - _ZN34_INTERNAL_36fbc729_4_k_cu_27de4c476thrust24THRUST_300001_SM_1000_NS12placeholders2_1E)
_ZN34_INTERNAL_36fbc729_4_k_cu_27de4c476thrust24THRUST_300001_SM_1000_NS12placeholders2_1E:
	.zero		1
	.type		_ZN34_INTERNAL_36fbc729_4_k_cu_27de4c476thrust24THRUST_300001_SM_1000_NS12placeholders2_3E,@object
	.size		_ZN34_INTERNAL_36fbc729_4_k_cu_27de4c476thrust24THRUST_300001_SM_1000_NS12placeholders2_3E,(_ZN34_INTERNAL_36fbc729_4_k_cu_27de4c474cuda3std3__45__cpo5beginE - _ZN34_INTERNAL_36fbc729_4_k_cu_27de4c476thrust24THRUST_300001_SM_1000_NS12placeholders2_3E)
_ZN34_INTERNAL_36fbc729_4_k_cu_27de4c476thrust24THRUST_300001_SM_1000_NS12placeholders2_3E:
	.zero		1
	.type		_ZN34_INTERNAL_36fbc729_4_k_cu_27de4c474cuda3std3__45__cpo5beginE,@object
	.size		_ZN34_INTERNAL_36fbc729_4_k_cu_27de4c474cuda3std3__45__cpo5beginE,(_ZN34_INTERNAL_36fbc729_4_k_cu_27de4c474cuda3std6ranges3__45__cpo5beginE - _ZN34_INTERNAL_36fbc729_4_k_cu_27de4c474cuda3std3__45__cpo5beginE)
_ZN34_INTERNAL_36fbc729_4_k_cu_27de4c474cuda3std3__45__cpo5beginE:
	.zero		1
	.type		_ZN34_INTERNAL_36fbc729_4_k_cu_27de4c474cuda3std6ranges3__45__cpo5beginE,@object
	.size		_ZN34_INTERNAL_36fbc729_4_k_cu_27de4c474cuda3std6ranges3__45__cpo5beginE,(_ZN34_INTERNAL_36fbc729_4_k_cu_27de4c474cuda3std3__436_GLOBAL__N__36fbc729_4_k_cu_27de4c476ignoreE - _ZN34_INTERNAL_36fbc729_4_k_cu_27de4c474cuda3std6ranges3__45__cpo5beginE)
_ZN34_INTERNAL_36fbc729_4_k_cu_27de4c474cuda3std6ranges3__45__cpo5beginE:
	.zero		1
	.type		_ZN34_INTERNAL_36fbc729_4_k_cu_27de4c474cuda3std3__436_GLOBAL__N__36fbc729_4_k_cu_27de4c476ignoreE,@object
	.size		_ZN34_INTERNAL_36fbc729_4_k_cu_27de4c474cuda3std3__436_GLOBAL__N__36fbc729_4_k_cu_27de4c476ignoreE,(_ZN34_INTERNAL_36fbc729_4_k_cu_27de4c474cuda3std6ranges3__45__cpo4dataE - _ZN34_INTERNAL_36fbc729_4_k_cu_27de4c474cuda3std3__436_GLOBAL__N__36fbc729_4_k_cu_27de4c476ignoreE)
_ZN34_INTERNAL_36fbc729_4_k_cu_27de4c474cuda3std3__436_GLOBAL__N__36fbc729_4_k_cu_27de4c476ignoreE:
	.zero		1
	.type		_ZN34_INTERNAL_36fbc729_4_k_cu_27de4c474cuda3std6ranges3__45__cpo4dataE,@object
	.size		_ZN34_INTERNAL_36fbc729_4_k_cu_27de4c474cuda3std6ranges3__45__cpo4dataE,(_ZN34_INTERNAL_36fbc729_4_k_cu_27de4c476thrust24THRUST_300001_SM_1000_NS12placeholders2_7E - _ZN34_INTERNAL_36fbc729_4_k_cu_27de4c474cuda3std6ranges3__45__cpo4dataE)
_ZN34_INTERNAL_36fbc729_4_k_cu_27de4c474cuda3std6ranges3__45__cpo4dataE:
	.zero		1
	.type		_ZN34_INTERNAL_36fbc729_4_k_cu_27de4c476thrust24THRUST_300001_SM_1000_NS12placeholders2_7E,@object
	.size		_ZN34_INTERNAL_36fbc729_4_k_cu_27de4c476thrust24THRUST_300001_SM_1000_NS12placeholders2_7E,(_ZN34_INTERNAL_36fbc729_4_k_cu_27de4c474cuda3std3__45__cpo6rbeginE - _ZN34_INTERNAL_36fbc729_4_k_cu_27de4c476thrust24THRUST_300001_SM_1000_NS12placeholders2_7E)
_ZN34_INTERNAL_36fbc729_4_k_cu_27de4c476thrust24THRUST_300001_SM_1000_NS12placeholders2_7E:
	.zero		1
	.type		_ZN34_INTERNAL_36fbc729_4_k_cu_27de4c474cuda3std3__45__cpo6rbeginE,@object
	.size		_ZN34_INTERNAL_36fbc729_4_k_cu_27de4c474cuda3std3__45__cpo6rbeginE,(_ZN34_INTERNAL_36fbc729_4_k_cu_27de4c474cuda3std6ranges3__45__cpo7advanceE - _ZN34_INTERNAL_36fbc729_4_k_cu_27de4c474cuda3std3__45__cpo6rbeginE)
_ZN34_INTERNAL_36fbc729_4_k_cu_27de4c474cuda3std3__45__cpo6rbeginE:
	.zero		1
	.type		_ZN34_INTERNAL_36fbc729_4_k_cu_27de4c474cuda3std6ranges3__45__cpo7advanceE,@object
	.size		_ZN34_INTERNAL_36fbc729_4_k_cu_27de4c474cuda3std6ranges3__45__cpo7advanceE,(_ZN34_INTERNAL_36fbc729_4_k_cu_27de4c474cuda3std3__47nulloptE - _ZN34_INTERNAL_36fbc729_4_k_cu_27de4c474cuda3std6ranges3__45__cpo7advanceE)
_ZN34_INTERNAL_36fbc729_4_k_cu_27de4c474cuda3std6ranges3__45__cpo7advanceE:
	.zero		1
	.type		_ZN34_INTERNAL_36fbc729_4_k_cu_27de4c474cuda3std3__47nulloptE,@object
	.size		_ZN34_INTERNAL_36fbc729_4_k_cu_27de4c474cuda3std3__47nulloptE,(_ZN34_INTERNAL_36fbc729_4_k_cu_27de4c474cuda3std6ranges3__45__cpo8distanceE - _ZN34_INTERNAL_36fbc729_4_k_cu_27de4c474cuda3std3__47nulloptE)
_ZN34_INTERNAL_36fbc729_4_k_cu_27de4c474cuda3std3__47nulloptE:
	.zero		1
	.type		_ZN34_INTERNAL_36fbc729_4_k_cu_27de4c474cuda3std6ranges3__45__cpo8distanceE,@object
	.size		_ZN34_INTERNAL_36fbc729_4_k_cu_27de4c474cuda3std6ranges3__45__cpo8distanceE,(_ZN34_INTERNAL_36fbc729_4_k_cu_27de4c476thrust24THRUST_300001_SM_1000_NS12placeholders2_6E - _ZN34_INTERNAL_36fbc729_4_k_cu_27de4c474cuda3std6ranges3__45__cpo8distanceE)
_ZN34_INTERNAL_36fbc729_4_k_cu_27de4c474cuda3std6ranges3__45__cpo8distanceE:
	.zero		1
	.type		_ZN34_INTERNAL_36fbc729_4_k_cu_27de4c476thrust24THRUST_300001_SM_1000_NS12placeholders2_6E,@object
	.size		_ZN34_INTERNAL_36fbc729_4_k_cu_27de4c476thrust24THRUST_300001_SM_1000_NS12placeholders2_6E,(_ZN34_INTERNAL_36fbc729_4_k_cu_27de4c474cuda3std3__45__cpo4cendE - _ZN34_INTERNAL_36fbc729_4_k_cu_27de4c476thrust24THRUST_300001_SM_1000_NS12placeholders2_6E)
_ZN34_INTERNAL_36fbc729_4_k_cu_27de4c476thrust24THRUST_300001_SM_1000_NS12placeholders2_6E:
	.zero		1
	.type		_ZN34_INTERNAL_36fbc729_4_k_cu_27de4c474cuda3std3__45__cpo4cendE,@object
	.size		_ZN34_INTERNAL_36fbc729_4_k_cu_27de4c474cuda3std3__45__cpo4cendE,(_ZN34_INTERNAL_36fbc729_4_k_cu_27de4c474cuda3std6ranges3__45__cpo4cendE - _ZN34_INTERNAL_36fbc729_4_k_cu_27de4c474cuda3std3__45__cpo4cendE)
_ZN34_INTERNAL_36fbc729_4_k_cu_27de4c474cuda3std3__45__cpo4cendE:
	.zero		1
	.type		_ZN34_INTERNAL_36fbc729_4_k_cu_27de4c474cuda3std6ranges3__45__cpo4cendE,@object
	.size		_ZN34_INTERNAL_36fbc729_4_k_cu_27de4c474cuda3std6ranges3__45__cpo4cendE,(_ZN34_INTERNAL_36fbc729_4_k_cu_27de4c474cuda3std3__420unreachable_sentinelE - _ZN34_INTERNAL_36fbc729_4_k_cu_27de4c474cuda3std6ranges3__45__cpo4cendE)
_ZN34_INTERNAL_36fbc729_4_k_cu_27de4c474cuda3std6ranges3__45__cpo4cendE:
	.zero		1
	.type		_ZN34_INTERNAL_36fbc729_4_k_cu_27de4c474cuda3std3__420unreachable_sentinelE,@object
	.size		_ZN34_INTERNAL_36fbc729_4_k_cu_27de4c474cuda3std3__420unreachable_sentinelE,(_ZN34_INTERNAL_36fbc729_4_k_cu_27de4c474cuda3std6ranges3__45__cpo5ssizeE - _ZN34_INTERNAL_36fbc729_4_k_cu_27de4c474cuda3std3__420unreachable_sentinelE)
_ZN34_INTERNAL_36fbc729_4_k_cu_27de4c474cuda3std3__420unreachable_sentinelE:
	.zero		1
	.type		_ZN34_INTERNAL_36fbc729_4_k_cu_27de4c474cuda3std6ranges3__45__cpo5ssizeE,@object
	.size		_ZN34_INTERNAL_36fbc729_4_k_cu_27de4c474cuda3std6ranges3__45__cpo5ssizeE,(_ZN34_INTERNAL_36fbc729_4_k_cu_27de4c476thrust24THRUST_300001_SM_1000_NS12placeholders3_10E - _ZN34_INTERNAL_36fbc729_4_k_cu_27de4c474cuda3std6ranges3__45__cpo5ssizeE)
_ZN34_INTERNAL_36fbc729_4_k_cu_27de4c474cuda3std6ranges3__45__cpo5ssizeE:
	.zero		1
	.type		_ZN34_INTERNAL_36fbc729_4_k_cu_27de4c476thrust24THRUST_300001_SM_1000_NS12placeholders3_10E,@object
	.size		_ZN34_INTERNAL_36fbc729_4_k_cu_27de4c476thrust24THRUST_300001_SM_1000_NS12placeholders3_10E,(_ZN34_INTERNAL_36fbc729_4_k_cu_27de4c474cuda3std3__45__cpo5crendE - _ZN34_INTERNAL_36fbc729_4_k_cu_27de4c476thrust24THRUST_300001_SM_1000_NS12placeholders3_10E)
_ZN34_INTERNAL_36fbc729_4_k_cu_27de4c476thrust24THRUST_300001_SM_1000_NS12placeholders3_10E:
	.zero		1
	.type		_ZN34_INTERNAL_36fbc729_4_k_cu_27de4c474cuda3std3__45__cpo5crendE,@object
	.size		_ZN34_INTERNAL_36fbc729_4_k_cu_27de4c474cuda3std3__45__cpo5crendE,(_ZN34_INTERNAL_36fbc729_4_k_cu_27de4c474cuda3std6ranges3__45__cpo4prevE - _ZN34_INTERNAL_36fbc729_4_k_cu_27de4c474cuda3std3__45__cpo5crendE)
_ZN34_INTERNAL_36fbc729_4_k_cu_27de4c474cuda3std3__45__cpo5crendE:
	.zero		1
	.type		_ZN34_INTERNAL_36fbc729_4_k_cu_27de4c474cuda3std6ranges3__45__cpo4prevE,@object
	.size		_ZN34_INTERNAL_36fbc729_4_k_cu_27de4c474cuda3std6ranges3__45__cpo4prevE,(_ZN34_INTERNAL_36fbc729_4_k_cu_27de4c474cuda3std6ranges3__45__cpo9iter_moveE - _ZN34_INTERNAL_36fbc729_4_k_cu_27de4c474cuda3std6ranges3__45__cpo4prevE)
_ZN34_INTERNAL_36fbc729_4_k_cu_27de4c474cuda3std6ranges3__45__cpo4prevE:
	.zero		1
	.type		_ZN34_INTERNAL_36fbc729_4_k_cu_27de4c474cuda3std6ranges3__45__cpo9iter_moveE,@object
	.size		_ZN34_INTERNAL_36fbc729_4_k_cu_27de4c474cuda3std6ranges3__45__cpo9iter_moveE,(_ZN34_INTERNAL_36fbc729_4_k_cu_27de4c476thrust24THRUST_300001_SM_1000_NS12placeholders2_2E - _ZN34_INTERNAL_36fbc729_4_k_cu_27de4c474cuda3std6ranges3__45__cpo9iter_moveE)
_ZN34_INTERNAL_36fbc729_4_k_cu_27de4c474cuda3std6ranges3__45__cpo9iter_moveE:
	.zero		1
	.type		_ZN34_INTERNAL_36fbc729_4_k_cu_27de4c476thrust24THRUST_300001_SM_1000_NS12placeholders2_2E,@object
	.size		_ZN34_INTERNAL_36fbc729_4_k_cu_27de4c476thrust24THRUST_300001_SM_1000_NS12placeholders2_2E,(_ZN34_INTERNAL_36fbc729_4_k_cu_27de4c476thrust24THRUST_300001_SM_1000_NS12placeholders2_4E - _ZN34_INTERNAL_36fbc729_4_k_cu_27de4c476thrust24THRUST_300001_SM_1000_NS12placeholders2_2E)
_ZN34_INTERNAL_36fbc729_4_k_cu_27de4c476thrust24THRUST_300001_SM_1000_NS12placeholders2_2E:
	.zero		1
	.type		_ZN34_INTERNAL_36fbc729_4_k_cu_27de4c476thrust24THRUST_300001_SM_1000_NS12placeholders2_4E,@object
	.size		_ZN34_INTERNAL_36fbc729_4_k_cu_27de4c476thrust24THRUST_300001_SM_1000_NS12placeholders2_4E,(_ZN34_INTERNAL_36fbc729_4_k_cu_27de4c474cuda3std3__45__cpo3endE - _ZN34_INTERNAL_36fbc729_4_k_cu_27de4c476thrust24THRUST_300001_SM_1000_NS12placeholders2_4E)
_ZN34_INTERNAL_36fbc729_4_k_cu_27de4c476thrust24THRUST_300001_SM_1000_NS12placeholders2_4E:
	.zero		1
	.type		_ZN34_INTERNAL_36fbc729_4_k_cu_27de4c474cuda3std3__45__cpo3endE,@object
	.size		_ZN34_INTERNAL_36fbc729_4_k_cu_27de4c474cuda3std3__45__cpo3endE,(_ZN34_INTERNAL_36fbc729_4_k_cu_27de4c474cuda3std6ranges3__45__cpo3endE - _ZN34_INTERNAL_36fbc729_4_k_cu_27de4c474cuda3std3__45__cpo3endE)
_ZN34_INTERNAL_36fbc729_4_k_cu_27de4c474cuda3std3__45__cpo3endE:
	.zero		1
	.type		_ZN34_INTERNAL_36fbc729_4_k_cu_27de4c474cuda3std6ranges3__45__cpo3endE,@object
	.size		_ZN34_INTERNAL_36fbc729_4_k_cu_27de4c474cuda3std6ranges3__45__cpo3endE,(_ZN34_INTERNAL_36fbc729_4_k_cu_27de4c474cuda3std3__419piecewise_constructE - _ZN34_INTERNAL_36fbc729_4_k_cu_27de4c474cuda3std6ranges3__45__cpo3endE)
_ZN34_INTERNAL_36fbc729_4_k_cu_27de4c474cuda3std6ranges3__45__cpo3endE:
	.zero		1
	.type		_ZN34_INTERNAL_36fbc729_4_k_cu_27de4c474cuda3std3__419piecewise_constructE,@object
	.size		_ZN34_INTERNAL_36fbc729_4_k_cu_27de4c474cuda3std3__419piecewise_constructE,(_ZN34_INTERNAL_36fbc729_4_k_cu_27de4c474cuda3std6ranges3__45__cpo5cdataE - _ZN34_INTERNAL_36fbc729_4_k_cu_27de4c474cuda3std3__419piecewise_constructE)
_ZN34_INTERNAL_36fbc729_4_k_cu_27de4c474cuda3std3__419piecewise_constructE:
	.zero		1
	.type		_ZN34_INTERNAL_36fbc729_4_k_cu_27de4c474cuda3std6ranges3__45__cpo5cdataE,@object
	.size		_ZN34_INTERNAL_36fbc729_4_k_cu_27de4c474cuda3std6ranges3__45__cpo5cdataE,(_ZN34_INTERNAL_36fbc729_4_k_cu_27de4c476thrust24THRUST_300001_SM_1000_NS12placeholders2_8E - _ZN34_INTERNAL_36fbc729_4_k_cu_27de4c474cuda3std6ranges3__45__cpo5cdataE)
_ZN34_INTERNAL_36fbc729_4_k_cu_27de4c474cuda3std6ranges3__45__cpo5cdataE:
	.zero		1
	.type		_ZN34_INTERNAL_36fbc729_4_k_cu_27de4c476thrust24THRUST_300001_SM_1000_NS12placeholders2_8E,@object
	.size		_ZN34_INTERNAL_36fbc729_4_k_cu_27de4c476thrust24THRUST_300001_SM_1000_NS12placeholders2_8E,(_ZN34_INTERNAL_36fbc729_4_k_cu_27de4c474cuda3std3__45__cpo4rendE - _ZN34_INTERNAL_36fbc729_4_k_cu_27de4c476thrust24THRUST_300001_SM_1000_NS12placeholders2_8E)
_ZN34_INTERNAL_36fbc729_4_k_cu_27de4c476thrust24THRUST_300001_SM_1000_NS12placeholders2_8E:
	.zero		1
	.type		_ZN34_INTERNAL_36fbc729_4_k_cu_27de4c474cuda3std3__45__cpo4rendE,@object
	.size		_ZN34_INTERNAL_36fbc729_4_k_cu_27de4c474cuda3std3__45__cpo4rendE,(_ZN34_INTERNAL_36fbc729_4_k_cu_27de4c474cuda3std6ranges3__45__cpo9iter_swapE - _ZN34_INTERNAL_36fbc729_4_k_cu_27de4c474cuda3std3__45__cpo4rendE)
_ZN34_INTERNAL_36fbc729_4_k_cu_27de4c474cuda3std3__45__cpo4rendE:
	.zero		1
	.type		_ZN34_INTERNAL_36fbc729_4_k_cu_27de4c474cuda3std6ranges3__45__cpo9iter_swapE,@object
	.size		_ZN34_INTERNAL_36fbc729_4_k_cu_27de4c474cuda3std6ranges3__45__cpo9iter_swapE,(_ZN34_INTERNAL_36fbc729_4_k_cu_27de4c474cuda3std3__48unexpectE - _ZN34_INTERNAL_36fbc729_4_k_cu_27de4c474cuda3std6ranges3__45__cpo9iter_swapE)
_ZN34_INTERNAL_36fbc729_4_k_cu_27de4c474cuda3std6ranges3__45__cpo9iter_swapE:
	.zero		1
	.type		_ZN34_INTERNAL_36fbc729_4_k_cu_27de4c474cuda3std3__48unexpectE,@object
	.size		_ZN34_INTERNAL_36fbc729_4_k_cu_27de4c474cuda3std3__48unexpectE,(_ZN34_INTERNAL_36fbc729_4_k_cu_27de4c476thrust24THRUST_300001_SM_1000_NS6system6detail10sequential3seqE - _ZN34_INTERNAL_36fbc729_4_k_cu_27de4c474cuda3std3__48unexpectE)
_ZN34_INTERNAL_36fbc729_4_k_cu_27de4c474cuda3std3__48unexpectE:
	.zero		1
	.type		_ZN34_INTERNAL_36fbc729_4_k_cu_27de4c476thrust24THRUST_300001_SM_1000_NS6system6detail10sequential3seqE,@object
	.size		_ZN34_INTERNAL_36fbc729_4_k_cu_27de4c476thrust24THRUST_300001_SM_1000_NS6system6detail10sequential3seqE,(.L_29 - _ZN34_INTERNAL_36fbc729_4_k_cu_27de4c476thrust24THRUST_300001_SM_1000_NS6system6detail10sequential3seqE)
_ZN34_INTERNAL_36fbc729_4_k_cu_27de4c476thrust24THRUST_300001_SM_1000_NS6system6detail10sequential3seqE:
	.zero		1
.L_29:


//--------------------- .nv.constant0._ZN3cub18CUB_300001_SM_10006detail11EmptyKernelIvEEvv --------------------------
	.section	.nv.constant0._ZN3cub18CUB_300001_SM_10006detail11EmptyKernelIvEEvv,"a",@progbits
	.sectionflags	@""
	.align	4
.nv.constant0._ZN3cub18CUB_300001_SM_10006detail11EmptyKernelIvEEvv:
	.zero		896


//--------------------- .nv.constant0._Z19bitwise_xor__kernelIlEvPKT_S2_PS0_j --------------------------
	.section	.nv.constant0._Z19bitwise_xor__kernelIlEvPKT_S2_PS0_j,"a",@progbits
	.sectionflags	@""
	.align	4
.nv.constant0._Z19bitwise_xor__kernelIlEvPKT_S2_PS0_j:
	.zero		924


//--------------------- .nv.constant0._Z18bitwise_or__kernelIlEvPKT_S2_PS0_j --------------------------
	.section	.nv.constant0._Z18bitwise_or__kernelIlEvPKT_S2_PS0_j,"a",@progbits
	.sectionflags	@""
	.align	4
.nv.constant0._Z18bitwise_or__kernelIlEvPKT_S2_PS0_j:
	.zero		924


//--------------------- .nv.constant0._Z19bitwise_and__kernelIlEvPKT_S2_PS0_j --------------------------
	.section	.nv.constant0._Z19bitwise_and__kernelIlEvPKT_S2_PS0_j,"a",@progbits
	.sectionflags	@""
	.align	4
.nv.constant0._Z19bitwise_and__kernelIlEvPKT_S2_PS0_j:
	.zero		924


//--------------------- .nv.constant0._Z19bitwise_xor__kernelIjEvPKT_S2_PS0_j --------------------------
	.section	.nv.constant0._Z19bitwise_xor__kernelIjEvPKT_S2_PS0_j,"a",@progbits
	.sectionflags	@""
	.align	4
.nv.constant0._Z19bitwise_xor__kernelIjEvPKT_S2_PS0_j:
	.zero		924


//--------------------- .nv.constant0._Z18bitwise_or__kernelIjEvPKT_S2_PS0_j --------------------------
	.section	.nv.constant0._Z18bitwise_or__kernelIjEvPKT_S2_PS0_j,"a",@progbits
	.sectionflags	@""
	.align	4
.nv.constant0._Z18bitwise_or__kernelIjEvPKT_S2_PS0_j:
	.zero		924


//--------------------- .nv.constant0._Z19bitwise_and__kernelIjEvPKT_S2_PS0_j --------------------------
	.section	.nv.constant0._Z19bitwise_and__kernelIjEvPKT_S2_PS0_j,"a",@progbits
	.sectionflags	@""
	.align	4
.nv.constant0._Z19bitwise_and__kernelIjEvPKT_S2_PS0_j:
	.zero		924


//--------------------- .nv.constant0._Z19bitwise_xor__kernelIhEvPKT_S2_PS0_j --------------------------
	.section	.nv.constant0._Z19bitwise_xor__kernelIhEvPKT_S2_PS0_j,"a",@progbits
	.sectionflags	@""
	.align	4
.nv.constant0._Z19bitwise_xor__kernelIhEvPKT_S2_PS0_j:
	.zero		924


//--------------------- .nv.constant0._Z18bitwise_or__kernelIhEvPKT_S2_PS0_j --------------------------
	.section	.nv.constant0._Z18bitwise_or__kernelIhEvPKT_S2_PS0_j,"a",@progbits
	.sectionflags	@""
	.align	4
.nv.constant0._Z18bitwise_or__kernelIhEvPKT_S2_PS0_j:
	.zero		924


//--------------------- .nv.constant0._Z19bitwise_and__kernelIhEvPKT_S2_PS0_j --------------------------
	.section	.nv.constant0._Z19bitwise_and__kernelIhEvPKT_S2_PS0_j,"a",@progbits
	.sectionflags	@""
	.align	4
.nv.constant0._Z19bitwise_and__kernelIhEvPKT_S2_PS0_j:
	.zero		924


//--------------------- SYMBOLS --------------------------

	.type		.nv.reservedSmem.offset0,@object
	.size		.nv.reservedSmem.offset0,0x4
